//
// Generated by NVIDIA NVVM Compiler
//
// Compiler Build ID: CL-36424714
// Cuda compilation tools, release 13.0, V13.0.88
// Based on NVVM 20.0.0
//

.version 9.0
.target sm_100
.address_size 64

	// .globl	_Z6ab_gpuPKfS0_Pfiii

.visible .entry _Z6ab_gpuPKfS0_Pfiii(
	.param .u64 .ptr .align 1 _Z6ab_gpuPKfS0_Pfiii_param_0,
	.param .u64 .ptr .align 1 _Z6ab_gpuPKfS0_Pfiii_param_1,
	.param .u64 .ptr .align 1 _Z6ab_gpuPKfS0_Pfiii_param_2,
	.param .u32 _Z6ab_gpuPKfS0_Pfiii_param_3,
	.param .u32 _Z6ab_gpuPKfS0_Pfiii_param_4,
	.param .u32 _Z6ab_gpuPKfS0_Pfiii_param_5
)
{
	.reg .pred 	%p<13>;
	.reg .b32 	%r<46>;
	.reg .b32 	%f<68>;
	.reg .b64 	%rd<40>;

	ld.param.u64 	%rd5, [_Z6ab_gpuPKfS0_Pfiii_param_0];
	ld.param.u64 	%rd6, [_Z6ab_gpuPKfS0_Pfiii_param_1];
	ld.param.u64 	%rd4, [_Z6ab_gpuPKfS0_Pfiii_param_2];
	ld.param.u32 	%r22, [_Z6ab_gpuPKfS0_Pfiii_param_3];
	ld.param.u32 	%r23, [_Z6ab_gpuPKfS0_Pfiii_param_4];
	ld.param.u32 	%r21, [_Z6ab_gpuPKfS0_Pfiii_param_5];
	cvta.to.global.u64 	%rd1, %rd6;
	cvta.to.global.u64 	%rd2, %rd5;
	mov.u32 	%r24, %ntid.x;
	mov.u32 	%r25, %ctaid.x;
	mov.u32 	%r26, %tid.x;
	mad.lo.s32 	%r1, %r24, %r25, %r26;
	mov.u32 	%r27, %ntid.y;
	mov.u32 	%r28, %ctaid.y;
	mov.u32 	%r29, %tid.y;
	mad.lo.s32 	%r30, %r27, %r28, %r29;
	setp.ge.s32 	%p1, %r1, %r22;
	setp.ge.s32 	%p2, %r30, %r23;
	or.pred  	%p3, %p1, %p2;
	@%p3 bra 	$L__BB0_14;
	setp.lt.s32 	%p4, %r21, 1;
	mov.f32 	%f67, 0f00000000;
	@%p4 bra 	$L__BB0_13;
	mul.lo.s32 	%r3, %r21, %r1;
	and.b32  	%r4, %r21, 7;
	setp.lt.u32 	%p5, %r21, 8;
	mov.f32 	%f67, 0f00000000;
	mov.b32 	%r44, 0;
	@%p5 bra 	$L__BB0_5;
	and.b32  	%r44, %r21, 2147483640;
	neg.s32 	%r42, %r44;
	shl.b32 	%r7, %r23, 3;
	add.s64 	%rd3, %rd2, 16;
	mov.f32 	%f67, 0f00000000;
	mul.wide.s32 	%rd11, %r23, 4;
	mov.u32 	%r40, %r3;
	mov.u32 	%r41, %r30;
$L__BB0_4:
	.pragma "nounroll";
	mul.wide.s32 	%rd7, %r40, 4;
	add.s64 	%rd8, %rd3, %rd7;
	ld.global.nc.f32 	%f17, [%rd8+-16];
	mul.wide.s32 	%rd9, %r41, 4;
	add.s64 	%rd10, %rd1, %rd9;
	ld.global.nc.f32 	%f18, [%rd10];
	fma.rn.f32 	%f19, %f17, %f18, %f67;
	ld.global.nc.f32 	%f20, [%rd8+-12];
	add.s64 	%rd12, %rd10, %rd11;
	ld.global.nc.f32 	%f21, [%rd12];
	fma.rn.f32 	%f22, %f20, %f21, %f19;
	ld.global.nc.f32 	%f23, [%rd8+-8];
	add.s64 	%rd13, %rd12, %rd11;
	ld.global.nc.f32 	%f24, [%rd13];
	fma.rn.f32 	%f25, %f23, %f24, %f22;
	ld.global.nc.f32 	%f26, [%rd8+-4];
	add.s64 	%rd14, %rd13, %rd11;
	ld.global.nc.f32 	%f27, [%rd14];
	fma.rn.f32 	%f28, %f26, %f27, %f25;
	ld.global.nc.f32 	%f29, [%rd8];
	add.s64 	%rd15, %rd14, %rd11;
	ld.global.nc.f32 	%f30, [%rd15];
	fma.rn.f32 	%f31, %f29, %f30, %f28;
	ld.global.nc.f32 	%f32, [%rd8+4];
	add.s64 	%rd16, %rd15, %rd11;
	ld.global.nc.f32 	%f33, [%rd16];
	fma.rn.f32 	%f34, %f32, %f33, %f31;
	ld.global.nc.f32 	%f35, [%rd8+8];
	add.s64 	%rd17, %rd16, %rd11;
	ld.global.nc.f32 	%f36, [%rd17];
	fma.rn.f32 	%f37, %f35, %f36, %f34;
	ld.global.nc.f32 	%f38, [%rd8+12];
	add.s64 	%rd18, %rd17, %rd11;
	ld.global.nc.f32 	%f39, [%rd18];
	fma.rn.f32 	%f67, %f38, %f39, %f37;
	add.s32 	%r42, %r42, 8;
	add.s32 	%r41, %r41, %r7;
	add.s32 	%r40, %r40, 8;
	setp.ne.s32 	%p6, %r42, 0;
	@%p6 bra 	$L__BB0_4;
$L__BB0_5:
	setp.eq.s32 	%p7, %r4, 0;
	@%p7 bra 	$L__BB0_13;
	and.b32  	%r15, %r21, 3;
	setp.lt.u32 	%p8, %r4, 4;
	@%p8 bra 	$L__BB0_8;
	add.s32 	%r32, %r44, %r3;
	mul.wide.s32 	%rd19, %r32, 4;
	add.s64 	%rd20, %rd2, %rd19;
	ld.global.nc.f32 	%f41, [%rd20];
	mad.lo.s32 	%r33, %r44, %r23, %r30;
	mul.wide.s32 	%rd21, %r33, 4;
	add.s64 	%rd22, %rd1, %rd21;
	ld.global.nc.f32 	%f42, [%rd22];
	fma.rn.f32 	%f43, %f41, %f42, %f67;
	ld.global.nc.f32 	%f44, [%rd20+4];
	mul.wide.s32 	%rd23, %r23, 4;
	add.s64 	%rd24, %rd22, %rd23;
	ld.global.nc.f32 	%f45, [%rd24];
	fma.rn.f32 	%f46, %f44, %f45, %f43;
	ld.global.nc.f32 	%f47, [%rd20+8];
	add.s64 	%rd25, %rd24, %rd23;
	ld.global.nc.f32 	%f48, [%rd25];
	fma.rn.f32 	%f49, %f47, %f48, %f46;
	ld.global.nc.f32 	%f50, [%rd20+12];
	add.s64 	%rd26, %rd25, %rd23;
	ld.global.nc.f32 	%f51, [%rd26];
	fma.rn.f32 	%f67, %f50, %f51, %f49;
	add.s32 	%r44, %r44, 4;
$L__BB0_8:
	setp.eq.s32 	%p9, %r15, 0;
	@%p9 bra 	$L__BB0_13;
	setp.eq.s32 	%p10, %r15, 1;
	@%p10 bra 	$L__BB0_11;
	add.s32 	%r34, %r44, %r3;
	mul.wide.s32 	%rd27, %r34, 4;
	add.s64 	%rd28, %rd2, %rd27;
	ld.global.nc.f32 	%f53, [%rd28];
	mad.lo.s32 	%r35, %r44, %r23, %r30;
	mul.wide.s32 	%rd29, %r35, 4;
	add.s64 	%rd30, %rd1, %rd29;
	ld.global.nc.f32 	%f54, [%rd30];
	fma.rn.f32 	%f55, %f53, %f54, %f67;
	ld.global.nc.f32 	%f56, [%rd28+4];
	mul.wide.s32 	%rd31, %r23, 4;
	add.s64 	%rd32, %rd30, %rd31;
	ld.global.nc.f32 	%f57, [%rd32];
	fma.rn.f32 	%f67, %f56, %f57, %f55;
	add.s32 	%r44, %r44, 2;
$L__BB0_11:
	and.b32  	%r36, %r21, 1;
	setp.eq.b32 	%p11, %r36, 1;
	not.pred 	%p12, %p11;
	@%p12 bra 	$L__BB0_13;
	add.s32 	%r37, %r44, %r3;
	mul.wide.s32 	%rd33, %r37, 4;
	add.s64 	%rd34, %rd2, %rd33;
	ld.global.nc.f32 	%f58, [%rd34];
	mad.lo.s32 	%r38, %r44, %r23, %r30;
	mul.wide.s32 	%rd35, %r38, 4;
	add.s64 	%rd36, %rd1, %rd35;
	ld.global.nc.f32 	%f59, [%rd36];
	fma.rn.f32 	%f67, %f58, %f59, %f67;
$L__BB0_13:
	mad.lo.s32 	%r39, %r23, %r1, %r30;
	cvta.to.global.u64 	%rd37, %rd4;
	mul.wide.s32 	%rd38, %r39, 4;
	add.s64 	%rd39, %rd37, %rd38;
	st.global.f32 	[%rd39], %f67;
$L__BB0_14:
	ret;

}
	// .globl	_Z14ab_gpu_kunrollPKfS0_Pfiii
.visible .entry _Z14ab_gpu_kunrollPKfS0_Pfiii(
	.param .u64 .ptr .align 1 _Z14ab_gpu_kunrollPKfS0_Pfiii_param_0,
	.param .u64 .ptr .align 1 _Z14ab_gpu_kunrollPKfS0_Pfiii_param_1,
	.param .u64 .ptr .align 1 _Z14ab_gpu_kunrollPKfS0_Pfiii_param_2,
	.param .u32 _Z14ab_gpu_kunrollPKfS0_Pfiii_param_3,
	.param .u32 _Z14ab_gpu_kunrollPKfS0_Pfiii_param_4,
	.param .u32 _Z14ab_gpu_kunrollPKfS0_Pfiii_param_5
)
{
	.reg .pred 	%p<10>;
	.reg .b32 	%r<47>;
	.reg .b32 	%f<102>;
	.reg .b64 	%rd<50>;

	ld.param.u64 	%rd5, [_Z14ab_gpu_kunrollPKfS0_Pfiii_param_0];
	ld.param.u64 	%rd6, [_Z14ab_gpu_kunrollPKfS0_Pfiii_param_1];
	ld.param.u64 	%rd4, [_Z14ab_gpu_kunrollPKfS0_Pfiii_param_2];
	ld.param.u32 	%r21, [_Z14ab_gpu_kunrollPKfS0_Pfiii_param_3];
	ld.param.u32 	%r22, [_Z14ab_gpu_kunrollPKfS0_Pfiii_param_4];
	ld.param.u32 	%r20, [_Z14ab_gpu_kunrollPKfS0_Pfiii_param_5];
	cvta.to.global.u64 	%rd1, %rd6;
	cvta.to.global.u64 	%rd2, %rd5;
	mov.u32 	%r23, %ntid.x;
	mov.u32 	%r24, %ctaid.x;
	mov.u32 	%r25, %tid.x;
	mad.lo.s32 	%r1, %r23, %r24, %r25;
	mov.u32 	%r26, %ntid.y;
	mov.u32 	%r27, %ctaid.y;
	mov.u32 	%r28, %tid.y;
	mad.lo.s32 	%r29, %r26, %r27, %r28;
	setp.ge.s32 	%p1, %r1, %r21;
	setp.ge.s32 	%p2, %r29, %r22;
	or.pred  	%p3, %p1, %p2;
	@%p3 bra 	$L__BB1_11;
	setp.lt.s32 	%p4, %r20, 1;
	mov.f32 	%f101, 0f00000000;
	@%p4 bra 	$L__BB1_10;
	mul.lo.s32 	%r3, %r20, %r1;
	add.s32 	%r4, %r20, -1;
	shr.u32 	%r31, %r4, 2;
	add.s32 	%r5, %r31, 1;
	setp.lt.u32 	%p5, %r20, 13;
	mov.f32 	%f101, 0f00000000;
	mov.b32 	%r45, 0;
	@%p5 bra 	$L__BB1_5;
	shl.b32 	%r6, %r22, 4;
	and.b32  	%r33, %r5, 2147483644;
	neg.s32 	%r42, %r33;
	add.s64 	%rd3, %rd2, 32;
	mov.f32 	%f101, 0f00000000;
	mov.b32 	%r45, 0;
	mul.wide.s32 	%rd11, %r22, 4;
	mov.u32 	%r41, %r3;
	mov.u32 	%r43, %r29;
$L__BB1_4:
	.pragma "nounroll";
	mul.wide.s32 	%rd7, %r41, 4;
	add.s64 	%rd8, %rd3, %rd7;
	ld.global.nc.f32 	%f14, [%rd8+-32];
	mul.wide.s32 	%rd9, %r43, 4;
	add.s64 	%rd10, %rd1, %rd9;
	ld.global.nc.f32 	%f15, [%rd10];
	fma.rn.f32 	%f16, %f14, %f15, %f101;
	ld.global.nc.f32 	%f17, [%rd8+-28];
	add.s64 	%rd12, %rd10, %rd11;
	ld.global.nc.f32 	%f18, [%rd12];
	fma.rn.f32 	%f19, %f17, %f18, %f16;
	ld.global.nc.f32 	%f20, [%rd8+-24];
	add.s64 	%rd13, %rd12, %rd11;
	ld.global.nc.f32 	%f21, [%rd13];
	fma.rn.f32 	%f22, %f20, %f21, %f19;
	ld.global.nc.f32 	%f23, [%rd8+-20];
	add.s64 	%rd14, %rd13, %rd11;
	ld.global.nc.f32 	%f24, [%rd14];
	fma.rn.f32 	%f25, %f23, %f24, %f22;
	ld.global.nc.f32 	%f26, [%rd8+-16];
	add.s64 	%rd15, %rd14, %rd11;
	ld.global.nc.f32 	%f27, [%rd15];
	fma.rn.f32 	%f28, %f26, %f27, %f25;
	ld.global.nc.f32 	%f29, [%rd8+-12];
	add.s64 	%rd16, %rd15, %rd11;
	ld.global.nc.f32 	%f30, [%rd16];
	fma.rn.f32 	%f31, %f29, %f30, %f28;
	ld.global.nc.f32 	%f32, [%rd8+-8];
	add.s64 	%rd17, %rd16, %rd11;
	ld.global.nc.f32 	%f33, [%rd17];
	fma.rn.f32 	%f34, %f32, %f33, %f31;
	ld.global.nc.f32 	%f35, [%rd8+-4];
	add.s64 	%rd18, %rd17, %rd11;
	ld.global.nc.f32 	%f36, [%rd18];
	fma.rn.f32 	%f37, %f35, %f36, %f34;
	ld.global.nc.f32 	%f38, [%rd8];
	add.s64 	%rd19, %rd18, %rd11;
	ld.global.nc.f32 	%f39, [%rd19];
	fma.rn.f32 	%f40, %f38, %f39, %f37;
	ld.global.nc.f32 	%f41, [%rd8+4];
	add.s64 	%rd20, %rd19, %rd11;
	ld.global.nc.f32 	%f42, [%rd20];
	fma.rn.f32 	%f43, %f41, %f42, %f40;
	ld.global.nc.f32 	%f44, [%rd8+8];
	add.s64 	%rd21, %rd20, %rd11;
	ld.global.nc.f32 	%f45, [%rd21];
	fma.rn.f32 	%f46, %f44, %f45, %f43;
	ld.global.nc.f32 	%f47, [%rd8+12];
	add.s64 	%rd22, %rd21, %rd11;
	ld.global.nc.f32 	%f48, [%rd22];
	fma.rn.f32 	%f49, %f47, %f48, %f46;
	ld.global.nc.f32 	%f50, [%rd8+16];
	add.s64 	%rd23, %rd22, %rd11;
	ld.global.nc.f32 	%f51, [%rd23];
	fma.rn.f32 	%f52, %f50, %f51, %f49;
	ld.global.nc.f32 	%f53, [%rd8+20];
	add.s64 	%rd24, %rd23, %rd11;
	ld.global.nc.f32 	%f54, [%rd24];
	fma.rn.f32 	%f55, %f53, %f54, %f52;
	ld.global.nc.f32 	%f56, [%rd8+24];
	add.s64 	%rd25, %rd24, %rd11;
	ld.global.nc.f32 	%f57, [%rd25];
	fma.rn.f32 	%f58, %f56, %f57, %f55;
	ld.global.nc.f32 	%f59, [%rd8+28];
	add.s64 	%rd26, %rd25, %rd11;
	ld.global.nc.f32 	%f60, [%rd26];
	fma.rn.f32 	%f101, %f59, %f60, %f58;
	add.s32 	%r45, %r45, 16;
	add.s32 	%r43, %r43, %r6;
	add.s32 	%r42, %r42, 4;
	add.s32 	%r41, %r41, 16;
	setp.ne.s32 	%p6, %r42, 0;
	@%p6 bra 	$L__BB1_4;
$L__BB1_5:
	and.b32  	%r34, %r5, 3;
	setp.eq.s32 	%p7, %r34, 0;
	@%p7 bra 	$L__BB1_10;
	setp.eq.s32 	%p8, %r34, 1;
	@%p8 bra 	$L__BB1_8;
	add.s32 	%r35, %r45, %r3;
	mul.wide.s32 	%rd27, %r35, 4;
	add.s64 	%rd28, %rd2, %rd27;
	ld.global.nc.f32 	%f62, [%rd28];
	mad.lo.s32 	%r36, %r45, %r22, %r29;
	mul.wide.s32 	%rd29, %r36, 4;
	add.s64 	%rd30, %rd1, %rd29;
	ld.global.nc.f32 	%f63, [%rd30];
	fma.rn.f32 	%f64, %f62, %f63, %f101;
	ld.global.nc.f32 	%f65, [%rd28+4];
	mul.wide.s32 	%rd31, %r22, 4;
	add.s64 	%rd32, %rd30, %rd31;
	ld.global.nc.f32 	%f66, [%rd32];
	fma.rn.f32 	%f67, %f65, %f66, %f64;
	ld.global.nc.f32 	%f68, [%rd28+8];
	add.s64 	%rd33, %rd32, %rd31;
	ld.global.nc.f32 	%f69, [%rd33];
	fma.rn.f32 	%f70, %f68, %f69, %f67;
	ld.global.nc.f32 	%f71, [%rd28+12];
	add.s64 	%rd34, %rd33, %rd31;
	ld.global.nc.f32 	%f72, [%rd34];
	fma.rn.f32 	%f73, %f71, %f72, %f70;
	ld.global.nc.f32 	%f74, [%rd28+16];
	add.s64 	%rd35, %rd34, %rd31;
	ld.global.nc.f32 	%f75, [%rd35];
	fma.rn.f32 	%f76, %f74, %f75, %f73;
	ld.global.nc.f32 	%f77, [%rd28+20];
	add.s64 	%rd36, %rd35, %rd31;
	ld.global.nc.f32 	%f78, [%rd36];
	fma.rn.f32 	%f79, %f77, %f78, %f76;
	ld.global.nc.f32 	%f80, [%rd28+24];
	add.s64 	%rd37, %rd36, %rd31;
	ld.global.nc.f32 	%f81, [%rd37];
	fma.rn.f32 	%f82, %f80, %f81, %f79;
	ld.global.nc.f32 	%f83, [%rd28+28];
	add.s64 	%rd38, %rd37, %rd31;
	ld.global.nc.f32 	%f84, [%rd38];
	fma.rn.f32 	%f101, %f83, %f84, %f82;
	add.s32 	%r45, %r45, 8;
$L__BB1_8:
	and.b32  	%r37, %r4, 4;
	setp.ne.s32 	%p9, %r37, 0;
	@%p9 bra 	$L__BB1_10;
	add.s32 	%r38, %r45, %r3;
	mul.wide.s32 	%rd39, %r38, 4;
	add.s64 	%rd40, %rd2, %rd39;
	ld.global.nc.f32 	%f85, [%rd40];
	mad.lo.s32 	%r39, %r45, %r22, %r29;
	mul.wide.s32 	%rd41, %r39, 4;
	add.s64 	%rd42, %rd1, %rd41;
	ld.global.nc.f32 	%f86, [%rd42];
	fma.rn.f32 	%f87, %f85, %f86, %f101;
	ld.global.nc.f32 	%f88, [%rd40+4];
	mul.wide.s32 	%rd43, %r22, 4;
	add.s64 	%rd44, %rd42, %rd43;
	ld.global.nc.f32 	%f89, [%rd44];
	fma.rn.f32 	%f90, %f88, %f89, %f87;
	ld.global.nc.f32 	%f91, [%rd40+8];
	add.s64 	%rd45, %rd44, %rd43;
	ld.global.nc.f32 	%f92, [%rd45];
	fma.rn.f32 	%f93, %f91, %f92, %f90;
	ld.global.nc.f32 	%f94, [%rd40+12];
	add.s64 	%rd46, %rd45, %rd43;
	ld.global.nc.f32 	%f95, [%rd46];
	fma.rn.f32 	%f101, %f94, %f95, %f93;
$L__BB1_10:
	mad.lo.s32 	%r40, %r22, %r1, %r29;
	cvta.to.global.u64 	%rd47, %rd4;
	mul.wide.s32 	%rd48, %r40, 4;
	add.s64 	%rd49, %rd47, %rd48;
	st.global.f32 	[%rd49], %f101;
$L__BB1_11:
	ret;

}
	// .globl	_Z14ab_gpu_junrollPKfS0_Pfiii
.visible .entry _Z14ab_gpu_junrollPKfS0_Pfiii(
	.param .u64 .ptr .align 1 _Z14ab_gpu_junrollPKfS0_Pfiii_param_0,
	.param .u64 .ptr .align 1 _Z14ab_gpu_junrollPKfS0_Pfiii_param_1,
	.param .u64 .ptr .align 1 _Z14ab_gpu_junrollPKfS0_Pfiii_param_2,
	.param .u32 _Z14ab_gpu_junrollPKfS0_Pfiii_param_3,
	.param .u32 _Z14ab_gpu_junrollPKfS0_Pfiii_param_4,
	.param .u32 _Z14ab_gpu_junrollPKfS0_Pfiii_param_5
)
{
	.reg .pred 	%p<8>;
	.reg .b32 	%r<38>;
	.reg .b32 	%f<117>;
	.reg .b64 	%rd<27>;

	ld.param.u64 	%rd4, [_Z14ab_gpu_junrollPKfS0_Pfiii_param_0];
	ld.param.u64 	%rd5, [_Z14ab_gpu_junrollPKfS0_Pfiii_param_1];
	ld.param.u64 	%rd3, [_Z14ab_gpu_junrollPKfS0_Pfiii_param_2];
	ld.param.u32 	%r17, [_Z14ab_gpu_junrollPKfS0_Pfiii_param_4];
	ld.param.u32 	%r18, [_Z14ab_gpu_junrollPKfS0_Pfiii_param_5];
	cvta.to.global.u64 	%rd1, %rd5;
	cvta.to.global.u64 	%rd2, %rd4;
	mov.u32 	%r19, %ntid.x;
	mov.u32 	%r20, %ctaid.x;
	mov.u32 	%r21, %tid.x;
	mad.lo.s32 	%r1, %r19, %r20, %r21;
	mov.u32 	%r22, %ntid.y;
	mov.u32 	%r23, %ctaid.y;
	mov.u32 	%r24, %tid.y;
	mad.lo.s32 	%r25, %r22, %r23, %r24;
	shl.b32 	%r2, %r25, 2;
	setp.lt.s32 	%p1, %r18, 1;
	mov.f32 	%f113, 0f00000000;
	mov.f32 	%f114, %f113;
	mov.f32 	%f115, %f113;
	mov.f32 	%f116, %f113;
	@%p1 bra 	$L__BB2_9;
	mul.lo.s32 	%r3, %r18, %r1;
	and.b32  	%r4, %r18, 3;
	setp.lt.u32 	%p2, %r18, 4;
	mov.f32 	%f116, 0f00000000;
	mov.b32 	%r37, 0;
	mov.f32 	%f115, %f116;
	mov.f32 	%f114, %f116;
	mov.f32 	%f113, %f116;
	@%p2 bra 	$L__BB2_4;
	and.b32  	%r37, %r18, 2147483644;
	neg.s32 	%r35, %r37;
	shl.b32 	%r7, %r17, 2;
	mov.f32 	%f116, 0f00000000;
	mul.wide.s32 	%rd10, %r17, 4;
	mov.u32 	%r33, %r3;
	mov.u32 	%r34, %r2;
$L__BB2_3:
	.pragma "nounroll";
	mul.wide.s32 	%rd6, %r33, 4;
	add.s64 	%rd7, %rd2, %rd6;
	ld.global.nc.f32 	%f41, [%rd7];
	mul.wide.s32 	%rd8, %r34, 4;
	add.s64 	%rd9, %rd1, %rd8;
	ld.global.nc.f32 	%f42, [%rd9];
	fma.rn.f32 	%f43, %f41, %f42, %f113;
	ld.global.nc.f32 	%f44, [%rd9+4];
	fma.rn.f32 	%f45, %f41, %f44, %f114;
	ld.global.nc.f32 	%f46, [%rd9+8];
	fma.rn.f32 	%f47, %f41, %f46, %f115;
	ld.global.nc.f32 	%f48, [%rd9+12];
	fma.rn.f32 	%f49, %f41, %f48, %f116;
	ld.global.nc.f32 	%f50, [%rd7+4];
	add.s64 	%rd11, %rd9, %rd10;
	ld.global.nc.f32 	%f51, [%rd11];
	fma.rn.f32 	%f52, %f50, %f51, %f43;
	ld.global.nc.f32 	%f53, [%rd11+4];
	fma.rn.f32 	%f54, %f50, %f53, %f45;
	ld.global.nc.f32 	%f55, [%rd11+8];
	fma.rn.f32 	%f56, %f50, %f55, %f47;
	ld.global.nc.f32 	%f57, [%rd11+12];
	fma.rn.f32 	%f58, %f50, %f57, %f49;
	ld.global.nc.f32 	%f59, [%rd7+8];
	add.s64 	%rd12, %rd11, %rd10;
	ld.global.nc.f32 	%f60, [%rd12];
	fma.rn.f32 	%f61, %f59, %f60, %f52;
	ld.global.nc.f32 	%f62, [%rd12+4];
	fma.rn.f32 	%f63, %f59, %f62, %f54;
	ld.global.nc.f32 	%f64, [%rd12+8];
	fma.rn.f32 	%f65, %f59, %f64, %f56;
	ld.global.nc.f32 	%f66, [%rd12+12];
	fma.rn.f32 	%f67, %f59, %f66, %f58;
	ld.global.nc.f32 	%f68, [%rd7+12];
	add.s64 	%rd13, %rd12, %rd10;
	ld.global.nc.f32 	%f69, [%rd13];
	fma.rn.f32 	%f113, %f68, %f69, %f61;
	ld.global.nc.f32 	%f70, [%rd13+4];
	fma.rn.f32 	%f114, %f68, %f70, %f63;
	ld.global.nc.f32 	%f71, [%rd13+8];
	fma.rn.f32 	%f115, %f68, %f71, %f65;
	ld.global.nc.f32 	%f72, [%rd13+12];
	fma.rn.f32 	%f116, %f68, %f72, %f67;
	add.s32 	%r35, %r35, 4;
	add.s32 	%r34, %r34, %r7;
	add.s32 	%r33, %r33, 4;
	setp.ne.s32 	%p3, %r35, 0;
	@%p3 bra 	$L__BB2_3;
$L__BB2_4:
	setp.eq.s32 	%p4, %r4, 0;
	@%p4 bra 	$L__BB2_9;
	setp.eq.s32 	%p5, %r4, 1;
	@%p5 bra 	$L__BB2_7;
	add.s32 	%r27, %r37, %r3;
	mul.wide.s32 	%rd14, %r27, 4;
	add.s64 	%rd15, %rd2, %rd14;
	ld.global.nc.f32 	%f74, [%rd15];
	mad.lo.s32 	%r28, %r37, %r17, %r2;
	mul.wide.s32 	%rd16, %r28, 4;
	add.s64 	%rd17, %rd1, %rd16;
	ld.global.nc.f32 	%f75, [%rd17];
	fma.rn.f32 	%f76, %f74, %f75, %f113;
	ld.global.nc.f32 	%f77, [%rd17+4];
	fma.rn.f32 	%f78, %f74, %f77, %f114;
	ld.global.nc.f32 	%f79, [%rd17+8];
	fma.rn.f32 	%f80, %f74, %f79, %f115;
	ld.global.nc.f32 	%f81, [%rd17+12];
	fma.rn.f32 	%f82, %f74, %f81, %f116;
	ld.global.nc.f32 	%f83, [%rd15+4];
	mul.wide.s32 	%rd18, %r17, 4;
	add.s64 	%rd19, %rd17, %rd18;
	ld.global.nc.f32 	%f84, [%rd19];
	fma.rn.f32 	%f113, %f83, %f84, %f76;
	ld.global.nc.f32 	%f85, [%rd19+4];
	fma.rn.f32 	%f114, %f83, %f85, %f78;
	ld.global.nc.f32 	%f86, [%rd19+8];
	fma.rn.f32 	%f115, %f83, %f86, %f80;
	ld.global.nc.f32 	%f87, [%rd19+12];
	fma.rn.f32 	%f116, %f83, %f87, %f82;
	add.s32 	%r37, %r37, 2;
$L__BB2_7:
	and.b32  	%r29, %r18, 1;
	setp.eq.b32 	%p6, %r29, 1;
	not.pred 	%p7, %p6;
	@%p7 bra 	$L__BB2_9;
	add.s32 	%r30, %r37, %r3;
	mul.wide.s32 	%rd20, %r30, 4;
	add.s64 	%rd21, %rd2, %rd20;
	ld.global.nc.f32 	%f88, [%rd21];
	mad.lo.s32 	%r31, %r37, %r17, %r2;
	mul.wide.s32 	%rd22, %r31, 4;
	add.s64 	%rd23, %rd1, %rd22;
	ld.global.nc.f32 	%f89, [%rd23];
	fma.rn.f32 	%f113, %f88, %f89, %f113;
	ld.global.nc.f32 	%f90, [%rd23+4];
	fma.rn.f32 	%f114, %f88, %f90, %f114;
	ld.global.nc.f32 	%f91, [%rd23+8];
	fma.rn.f32 	%f115, %f88, %f91, %f115;
	ld.global.nc.f32 	%f92, [%rd23+12];
	fma.rn.f32 	%f116, %f88, %f92, %f116;
$L__BB2_9:
	cvta.to.global.u64 	%rd24, %rd3;
	mad.lo.s32 	%r32, %r17, %r1, %r2;
	mul.wide.s32 	%rd25, %r32, 4;
	add.s64 	%rd26, %rd24, %rd25;
	st.global.f32 	[%rd26], %f113;
	st.global.f32 	[%rd26+4], %f114;
	st.global.f32 	[%rd26+8], %f115;
	st.global.f32 	[%rd26+12], %f116;
	ret;

}
	// .globl	_Z14ab_gpu_iunrollPKfS0_Pfiii
.visible .entry _Z14ab_gpu_iunrollPKfS0_Pfiii(
	.param .u64 .ptr .align 1 _Z14ab_gpu_iunrollPKfS0_Pfiii_param_0,
	.param .u64 .ptr .align 1 _Z14ab_gpu_iunrollPKfS0_Pfiii_param_1,
	.param .u64 .ptr .align 1 _Z14ab_gpu_iunrollPKfS0_Pfiii_param_2,
	.param .u32 _Z14ab_gpu_iunrollPKfS0_Pfiii_param_3,
	.param .u32 _Z14ab_gpu_iunrollPKfS0_Pfiii_param_4,
	.param .u32 _Z14ab_gpu_iunrollPKfS0_Pfiii_param_5
)
{
	.reg .pred 	%p<8>;
	.reg .b32 	%r<81>;
	.reg .b32 	%f<117>;
	.reg .b64 	%rd<76>;

	ld.param.u64 	%rd4, [_Z14ab_gpu_iunrollPKfS0_Pfiii_param_0];
	ld.param.u64 	%rd5, [_Z14ab_gpu_iunrollPKfS0_Pfiii_param_1];
	ld.param.u32 	%r30, [_Z14ab_gpu_iunrollPKfS0_Pfiii_param_4];
	ld.param.u32 	%r31, [_Z14ab_gpu_iunrollPKfS0_Pfiii_param_5];
	cvta.to.global.u64 	%rd1, %rd5;
	cvta.to.global.u64 	%rd2, %rd4;
	mov.u32 	%r1, %ntid.x;
	mov.u32 	%r32, %ctaid.x;
	mul.lo.s32 	%r33, %r32, %r1;
	shl.b32 	%r34, %r33, 2;
	mov.u32 	%r35, %tid.x;
	add.s32 	%r2, %r34, %r35;
	mov.u32 	%r36, %ntid.y;
	mov.u32 	%r37, %ctaid.y;
	mov.u32 	%r38, %tid.y;
	mad.lo.s32 	%r3, %r36, %r37, %r38;
	setp.lt.s32 	%p1, %r31, 1;
	mov.f32 	%f113, 0f00000000;
	mov.f32 	%f114, %f113;
	mov.f32 	%f115, %f113;
	mov.f32 	%f116, %f113;
	@%p1 bra 	$L__BB3_9;
	mul.lo.s32 	%r4, %r31, %r2;
	add.s32 	%r40, %r2, %r1;
	mul.lo.s32 	%r5, %r31, %r40;
	add.s32 	%r41, %r40, %r1;
	mul.lo.s32 	%r6, %r31, %r41;
	add.s32 	%r42, %r41, %r1;
	mul.lo.s32 	%r7, %r31, %r42;
	and.b32  	%r8, %r31, 3;
	setp.lt.u32 	%p2, %r31, 4;
	mov.f32 	%f116, 0f00000000;
	mov.b32 	%r80, 0;
	mov.f32 	%f115, %f116;
	mov.f32 	%f114, %f116;
	mov.f32 	%f113, %f116;
	@%p2 bra 	$L__BB3_4;
	and.b32  	%r80, %r31, 2147483644;
	neg.s32 	%r78, %r80;
	add.s32 	%r77, %r7, 3;
	add.s32 	%r76, %r6, 3;
	add.s32 	%r75, %r5, 3;
	shl.b32 	%r14, %r30, 2;
	mov.f32 	%f116, 0f00000000;
	mul.wide.s32 	%rd16, %r30, 4;
	mov.u32 	%r73, %r4;
	mov.u32 	%r74, %r3;
$L__BB3_3:
	.pragma "nounroll";
	mul.wide.s32 	%rd6, %r73, 4;
	add.s64 	%rd7, %rd2, %rd6;
	ld.global.nc.f32 	%f41, [%rd7];
	mul.wide.s32 	%rd8, %r74, 4;
	add.s64 	%rd9, %rd1, %rd8;
	ld.global.nc.f32 	%f42, [%rd9];
	fma.rn.f32 	%f43, %f41, %f42, %f113;
	add.s32 	%r43, %r75, -2;
	add.s32 	%r44, %r75, -3;
	mul.wide.u32 	%rd10, %r44, 4;
	add.s64 	%rd11, %rd2, %rd10;
	ld.global.nc.f32 	%f44, [%rd11];
	fma.rn.f32 	%f45, %f44, %f42, %f114;
	add.s32 	%r45, %r76, -2;
	add.s32 	%r46, %r76, -3;
	mul.wide.u32 	%rd12, %r46, 4;
	add.s64 	%rd13, %rd2, %rd12;
	ld.global.nc.f32 	%f46, [%rd13];
	fma.rn.f32 	%f47, %f46, %f42, %f115;
	add.s32 	%r47, %r77, -2;
	add.s32 	%r48, %r77, -3;
	mul.wide.u32 	%rd14, %r48, 4;
	add.s64 	%rd15, %rd2, %rd14;
	ld.global.nc.f32 	%f48, [%rd15];
	fma.rn.f32 	%f49, %f48, %f42, %f116;
	ld.global.nc.f32 	%f50, [%rd7+4];
	add.s64 	%rd17, %rd9, %rd16;
	ld.global.nc.f32 	%f51, [%rd17];
	fma.rn.f32 	%f52, %f50, %f51, %f43;
	mul.wide.u32 	%rd18, %r43, 4;
	add.s64 	%rd19, %rd2, %rd18;
	ld.global.nc.f32 	%f53, [%rd19];
	fma.rn.f32 	%f54, %f53, %f51, %f45;
	mul.wide.u32 	%rd20, %r45, 4;
	add.s64 	%rd21, %rd2, %rd20;
	ld.global.nc.f32 	%f55, [%rd21];
	fma.rn.f32 	%f56, %f55, %f51, %f47;
	mul.wide.u32 	%rd22, %r47, 4;
	add.s64 	%rd23, %rd2, %rd22;
	ld.global.nc.f32 	%f57, [%rd23];
	fma.rn.f32 	%f58, %f57, %f51, %f49;
	ld.global.nc.f32 	%f59, [%rd7+8];
	add.s64 	%rd24, %rd17, %rd16;
	ld.global.nc.f32 	%f60, [%rd24];
	fma.rn.f32 	%f61, %f59, %f60, %f52;
	add.s32 	%r49, %r75, -1;
	mul.wide.u32 	%rd25, %r49, 4;
	add.s64 	%rd26, %rd2, %rd25;
	ld.global.nc.f32 	%f62, [%rd26];
	fma.rn.f32 	%f63, %f62, %f60, %f54;
	add.s32 	%r50, %r76, -1;
	mul.wide.u32 	%rd27, %r50, 4;
	add.s64 	%rd28, %rd2, %rd27;
	ld.global.nc.f32 	%f64, [%rd28];
	fma.rn.f32 	%f65, %f64, %f60, %f56;
	add.s32 	%r51, %r77, -1;
	mul.wide.u32 	%rd29, %r51, 4;
	add.s64 	%rd30, %rd2, %rd29;
	ld.global.nc.f32 	%f66, [%rd30];
	fma.rn.f32 	%f67, %f66, %f60, %f58;
	ld.global.nc.f32 	%f68, [%rd7+12];
	add.s64 	%rd31, %rd24, %rd16;
	ld.global.nc.f32 	%f69, [%rd31];
	fma.rn.f32 	%f113, %f68, %f69, %f61;
	mul.wide.u32 	%rd32, %r75, 4;
	add.s64 	%rd33, %rd2, %rd32;
	ld.global.nc.f32 	%f70, [%rd33];
	fma.rn.f32 	%f114, %f70, %f69, %f63;
	mul.wide.u32 	%rd34, %r76, 4;
	add.s64 	%rd35, %rd2, %rd34;
	ld.global.nc.f32 	%f71, [%rd35];
	fma.rn.f32 	%f115, %f71, %f69, %f65;
	mul.wide.u32 	%rd36, %r77, 4;
	add.s64 	%rd37, %rd2, %rd36;
	ld.global.nc.f32 	%f72, [%rd37];
	fma.rn.f32 	%f116, %f72, %f69, %f67;
	add.s32 	%r78, %r78, 4;
	add.s32 	%r77, %r77, 4;
	add.s32 	%r76, %r76, 4;
	add.s32 	%r75, %r75, 4;
	add.s32 	%r74, %r74, %r14;
	add.s32 	%r73, %r73, 4;
	setp.ne.s32 	%p3, %r78, 0;
	@%p3 bra 	$L__BB3_3;
$L__BB3_4:
	setp.eq.s32 	%p4, %r8, 0;
	@%p4 bra 	$L__BB3_9;
	setp.eq.s32 	%p5, %r8, 1;
	@%p5 bra 	$L__BB3_7;
	add.s32 	%r52, %r80, %r4;
	mul.wide.s32 	%rd38, %r52, 4;
	add.s64 	%rd39, %rd2, %rd38;
	ld.global.nc.f32 	%f74, [%rd39];
	mad.lo.s32 	%r53, %r80, %r30, %r3;
	mul.wide.s32 	%rd40, %r53, 4;
	add.s64 	%rd41, %rd1, %rd40;
	ld.global.nc.f32 	%f75, [%rd41];
	fma.rn.f32 	%f76, %f74, %f75, %f113;
	add.s32 	%r54, %r80, %r5;
	mul.wide.u32 	%rd42, %r54, 4;
	add.s64 	%rd43, %rd2, %rd42;
	ld.global.nc.f32 	%f77, [%rd43];
	fma.rn.f32 	%f78, %f77, %f75, %f114;
	add.s32 	%r55, %r80, %r6;
	mul.wide.u32 	%rd44, %r55, 4;
	add.s64 	%rd45, %rd2, %rd44;
	ld.global.nc.f32 	%f79, [%rd45];
	fma.rn.f32 	%f80, %f79, %f75, %f115;
	add.s32 	%r56, %r80, %r7;
	mul.wide.u32 	%rd46, %r56, 4;
	add.s64 	%rd47, %rd2, %rd46;
	ld.global.nc.f32 	%f81, [%rd47];
	fma.rn.f32 	%f82, %f81, %f75, %f116;
	ld.global.nc.f32 	%f83, [%rd39+4];
	mul.wide.s32 	%rd48, %r30, 4;
	add.s64 	%rd49, %rd41, %rd48;
	ld.global.nc.f32 	%f84, [%rd49];
	fma.rn.f32 	%f113, %f83, %f84, %f76;
	add.s32 	%r57, %r54, 1;
	mul.wide.u32 	%rd50, %r57, 4;
	add.s64 	%rd51, %rd2, %rd50;
	ld.global.nc.f32 	%f85, [%rd51];
	fma.rn.f32 	%f114, %f85, %f84, %f78;
	add.s32 	%r58, %r55, 1;
	mul.wide.u32 	%rd52, %r58, 4;
	add.s64 	%rd53, %rd2, %rd52;
	ld.global.nc.f32 	%f86, [%rd53];
	fma.rn.f32 	%f115, %f86, %f84, %f80;
	add.s32 	%r59, %r56, 1;
	mul.wide.u32 	%rd54, %r59, 4;
	add.s64 	%rd55, %rd2, %rd54;
	ld.global.nc.f32 	%f87, [%rd55];
	fma.rn.f32 	%f116, %f87, %f84, %f82;
	add.s32 	%r80, %r80, 2;
$L__BB3_7:
	and.b32  	%r60, %r31, 1;
	setp.eq.b32 	%p6, %r60, 1;
	not.pred 	%p7, %p6;
	@%p7 bra 	$L__BB3_9;
	add.s32 	%r61, %r80, %r4;
	mul.wide.s32 	%rd56, %r61, 4;
	add.s64 	%rd57, %rd2, %rd56;
	ld.global.nc.f32 	%f88, [%rd57];
	mad.lo.s32 	%r62, %r80, %r30, %r3;
	mul.wide.s32 	%rd58, %r62, 4;
	add.s64 	%rd59, %rd1, %rd58;
	ld.global.nc.f32 	%f89, [%rd59];
	fma.rn.f32 	%f113, %f88, %f89, %f113;
	add.s32 	%r63, %r80, %r5;
	mul.wide.u32 	%rd60, %r63, 4;
	add.s64 	%rd61, %rd2, %rd60;
	ld.global.nc.f32 	%f90, [%rd61];
	fma.rn.f32 	%f114, %f90, %f89, %f114;
	add.s32 	%r64, %r80, %r6;
	mul.wide.u32 	%rd62, %r64, 4;
	add.s64 	%rd63, %rd2, %rd62;
	ld.global.nc.f32 	%f91, [%rd63];
	fma.rn.f32 	%f115, %f91, %f89, %f115;
	add.s32 	%r65, %r80, %r7;
	mul.wide.u32 	%rd64, %r65, 4;
	add.s64 	%rd65, %rd2, %rd64;
	ld.global.nc.f32 	%f92, [%rd65];
	fma.rn.f32 	%f116, %f92, %f89, %f116;
$L__BB3_9:
	ld.param.u64 	%rd75, [_Z14ab_gpu_iunrollPKfS0_Pfiii_param_2];
	cvta.to.global.u64 	%rd66, %rd75;
	mad.lo.s32 	%r66, %r30, %r2, %r3;
	mul.wide.s32 	%rd67, %r66, 4;
	add.s64 	%rd68, %rd66, %rd67;
	st.global.f32 	[%rd68], %f113;
	add.s32 	%r67, %r2, %r1;
	mad.lo.s32 	%r68, %r30, %r67, %r3;
	mul.wide.u32 	%rd69, %r68, 4;
	add.s64 	%rd70, %rd66, %rd69;
	st.global.f32 	[%rd70], %f114;
	add.s32 	%r69, %r67, %r1;
	mad.lo.s32 	%r70, %r30, %r69, %r3;
	mul.wide.u32 	%rd71, %r70, 4;
	add.s64 	%rd72, %rd66, %rd71;
	st.global.f32 	[%rd72], %f115;
	add.s32 	%r71, %r69, %r1;
	mad.lo.s32 	%r72, %r30, %r71, %r3;
	mul.wide.u32 	%rd73, %r72, 4;
	add.s64 	%rd74, %rd66, %rd73;
	st.global.f32 	[%rd74], %f116;
	ret;

}
	// .globl	_Z15ab_gpu_ijunrollPKfS0_Pfiii
.visible .entry _Z15ab_gpu_ijunrollPKfS0_Pfiii(
	.param .u64 .ptr .align 1 _Z15ab_gpu_ijunrollPKfS0_Pfiii_param_0,
	.param .u64 .ptr .align 1 _Z15ab_gpu_ijunrollPKfS0_Pfiii_param_1,
	.param .u64 .ptr .align 1 _Z15ab_gpu_ijunrollPKfS0_Pfiii_param_2,
	.param .u32 _Z15ab_gpu_ijunrollPKfS0_Pfiii_param_3,
	.param .u32 _Z15ab_gpu_ijunrollPKfS0_Pfiii_param_4,
	.param .u32 _Z15ab_gpu_ijunrollPKfS0_Pfiii_param_5
)
{
	.reg .pred 	%p<6>;
	.reg .b32 	%r<71>;
	.reg .b32 	%f<205>;
	.reg .b64 	%rd<65>;

	ld.param.u64 	%rd4, [_Z15ab_gpu_ijunrollPKfS0_Pfiii_param_0];
	ld.param.u32 	%r23, [_Z15ab_gpu_ijunrollPKfS0_Pfiii_param_4];
	ld.param.u32 	%r24, [_Z15ab_gpu_ijunrollPKfS0_Pfiii_param_5];
	cvta.to.global.u64 	%rd1, %rd4;
	mov.u32 	%r1, %ntid.x;
	mov.u32 	%r25, %ctaid.x;
	mul.lo.s32 	%r26, %r25, %r1;
	shl.b32 	%r27, %r26, 2;
	mov.u32 	%r28, %tid.x;
	add.s32 	%r2, %r27, %r28;
	mov.u32 	%r29, %ntid.y;
	mov.u32 	%r30, %ctaid.y;
	mov.u32 	%r31, %tid.y;
	mad.lo.s32 	%r32, %r29, %r30, %r31;
	shl.b32 	%r3, %r32, 2;
	setp.lt.s32 	%p1, %r24, 1;
	mov.f32 	%f165, 0f00000000;
	mov.f32 	%f164, %f165;
	mov.f32 	%f163, %f165;
	mov.f32 	%f162, %f165;
	mov.f32 	%f161, %f165;
	mov.f32 	%f160, %f165;
	mov.f32 	%f159, %f165;
	mov.f32 	%f158, %f165;
	mov.f32 	%f157, %f165;
	mov.f32 	%f166, %f165;
	mov.f32 	%f167, %f165;
	mov.f32 	%f168, %f165;
	mov.f32 	%f169, %f165;
	mov.f32 	%f170, %f165;
	mov.f32 	%f171, %f165;
	mov.f32 	%f172, %f165;
	@%p1 bra 	$L__BB4_6;
	mul.lo.s32 	%r4, %r24, %r2;
	add.s32 	%r34, %r2, %r1;
	mul.lo.s32 	%r5, %r24, %r34;
	add.s32 	%r35, %r34, %r1;
	mul.lo.s32 	%r6, %r24, %r35;
	add.s32 	%r36, %r35, %r1;
	mul.lo.s32 	%r7, %r24, %r36;
	setp.eq.s32 	%p2, %r24, 1;
	mov.f32 	%f172, 0f00000000;
	mov.b32 	%r70, 0;
	mov.f32 	%f171, %f172;
	mov.f32 	%f170, %f172;
	mov.f32 	%f169, %f172;
	mov.f32 	%f168, %f172;
	mov.f32 	%f167, %f172;
	mov.f32 	%f166, %f172;
	mov.f32 	%f157, %f172;
	mov.f32 	%f158, %f172;
	mov.f32 	%f159, %f172;
	mov.f32 	%f160, %f172;
	mov.f32 	%f161, %f172;
	mov.f32 	%f162, %f172;
	mov.f32 	%f163, %f172;
	mov.f32 	%f164, %f172;
	mov.f32 	%f165, %f172;
	@%p2 bra 	$L__BB4_4;
	and.b32  	%r37, %r24, 2147483646;
	neg.s32 	%r69, %r37;
	mov.f32 	%f172, 0f00000000;
	mul.wide.s32 	%rd16, %r23, 4;
	mov.u32 	%r64, %r4;
	mov.u32 	%r65, %r3;
	mov.u32 	%r66, %r5;
	mov.u32 	%r67, %r6;
	mov.u32 	%r68, %r7;
$L__BB4_3:
	ld.param.u64 	%rd62, [_Z15ab_gpu_ijunrollPKfS0_Pfiii_param_1];
	and.b32  	%r70, %r24, 2147483646;
	mul.wide.s32 	%rd5, %r64, 4;
	add.s64 	%rd6, %rd1, %rd5;
	ld.global.nc.f32 	%f101, [%rd6];
	cvta.to.global.u64 	%rd7, %rd62;
	mul.wide.s32 	%rd8, %r65, 4;
	add.s64 	%rd9, %rd7, %rd8;
	ld.global.nc.f32 	%f102, [%rd9];
	fma.rn.f32 	%f103, %f101, %f102, %f157;
	ld.global.nc.f32 	%f104, [%rd9+4];
	fma.rn.f32 	%f105, %f101, %f104, %f158;
	ld.global.nc.f32 	%f106, [%rd9+8];
	fma.rn.f32 	%f107, %f101, %f106, %f159;
	ld.global.nc.f32 	%f108, [%rd9+12];
	fma.rn.f32 	%f109, %f101, %f108, %f160;
	add.s32 	%r38, %r66, 1;
	mul.wide.u32 	%rd10, %r66, 4;
	add.s64 	%rd11, %rd1, %rd10;
	ld.global.nc.f32 	%f110, [%rd11];
	fma.rn.f32 	%f111, %f110, %f102, %f161;
	fma.rn.f32 	%f112, %f110, %f104, %f162;
	fma.rn.f32 	%f113, %f110, %f106, %f163;
	fma.rn.f32 	%f114, %f110, %f108, %f164;
	add.s32 	%r39, %r67, 1;
	mul.wide.u32 	%rd12, %r67, 4;
	add.s64 	%rd13, %rd1, %rd12;
	ld.global.nc.f32 	%f115, [%rd13];
	fma.rn.f32 	%f116, %f115, %f102, %f165;
	fma.rn.f32 	%f117, %f115, %f104, %f166;
	fma.rn.f32 	%f118, %f115, %f106, %f167;
	fma.rn.f32 	%f119, %f115, %f108, %f168;
	add.s32 	%r40, %r68, 1;
	mul.wide.u32 	%rd14, %r68, 4;
	add.s64 	%rd15, %rd1, %rd14;
	ld.global.nc.f32 	%f120, [%rd15];
	fma.rn.f32 	%f121, %f120, %f102, %f169;
	fma.rn.f32 	%f122, %f120, %f104, %f170;
	fma.rn.f32 	%f123, %f120, %f106, %f171;
	fma.rn.f32 	%f124, %f120, %f108, %f172;
	ld.global.nc.f32 	%f125, [%rd6+4];
	add.s64 	%rd17, %rd9, %rd16;
	ld.global.nc.f32 	%f126, [%rd17];
	fma.rn.f32 	%f157, %f125, %f126, %f103;
	ld.global.nc.f32 	%f127, [%rd17+4];
	fma.rn.f32 	%f158, %f125, %f127, %f105;
	ld.global.nc.f32 	%f128, [%rd17+8];
	fma.rn.f32 	%f159, %f125, %f128, %f107;
	ld.global.nc.f32 	%f129, [%rd17+12];
	fma.rn.f32 	%f160, %f125, %f129, %f109;
	mul.wide.u32 	%rd18, %r38, 4;
	add.s64 	%rd19, %rd1, %rd18;
	ld.global.nc.f32 	%f130, [%rd19];
	fma.rn.f32 	%f161, %f130, %f126, %f111;
	fma.rn.f32 	%f162, %f130, %f127, %f112;
	fma.rn.f32 	%f163, %f130, %f128, %f113;
	fma.rn.f32 	%f164, %f130, %f129, %f114;
	mul.wide.u32 	%rd20, %r39, 4;
	add.s64 	%rd21, %rd1, %rd20;
	ld.global.nc.f32 	%f131, [%rd21];
	fma.rn.f32 	%f165, %f131, %f126, %f116;
	fma.rn.f32 	%f166, %f131, %f127, %f117;
	fma.rn.f32 	%f167, %f131, %f128, %f118;
	fma.rn.f32 	%f168, %f131, %f129, %f119;
	mul.wide.u32 	%rd22, %r40, 4;
	add.s64 	%rd23, %rd1, %rd22;
	ld.global.nc.f32 	%f132, [%rd23];
	fma.rn.f32 	%f169, %f132, %f126, %f121;
	fma.rn.f32 	%f170, %f132, %f127, %f122;
	fma.rn.f32 	%f171, %f132, %f128, %f123;
	fma.rn.f32 	%f172, %f132, %f129, %f124;
	add.s32 	%r69, %r69, 2;
	add.s32 	%r68, %r68, 2;
	add.s32 	%r67, %r67, 2;
	add.s32 	%r66, %r66, 2;
	shl.b32 	%r41, %r23, 1;
	add.s32 	%r65, %r65, %r41;
	add.s32 	%r64, %r64, 2;
	setp.ne.s32 	%p3, %r69, 0;
	@%p3 bra 	$L__BB4_3;
$L__BB4_4:
	and.b32  	%r42, %r24, 1;
	setp.eq.b32 	%p4, %r42, 1;
	not.pred 	%p5, %p4;
	@%p5 bra 	$L__BB4_6;
	ld.param.u64 	%rd63, [_Z15ab_gpu_ijunrollPKfS0_Pfiii_param_1];
	add.s32 	%r43, %r70, %r4;
	mul.wide.s32 	%rd24, %r43, 4;
	add.s64 	%rd25, %rd1, %rd24;
	ld.global.nc.f32 	%f133, [%rd25];
	mad.lo.s32 	%r44, %r70, %r23, %r3;
	cvta.to.global.u64 	%rd26, %rd63;
	mul.wide.s32 	%rd27, %r44, 4;
	add.s64 	%rd28, %rd26, %rd27;
	ld.global.nc.f32 	%f134, [%rd28];
	fma.rn.f32 	%f157, %f133, %f134, %f157;
	ld.global.nc.f32 	%f135, [%rd28+4];
	fma.rn.f32 	%f158, %f133, %f135, %f158;
	ld.global.nc.f32 	%f136, [%rd28+8];
	fma.rn.f32 	%f159, %f133, %f136, %f159;
	ld.global.nc.f32 	%f137, [%rd28+12];
	fma.rn.f32 	%f160, %f133, %f137, %f160;
	add.s32 	%r45, %r70, %r5;
	mul.wide.u32 	%rd29, %r45, 4;
	add.s64 	%rd30, %rd1, %rd29;
	ld.global.nc.f32 	%f138, [%rd30];
	fma.rn.f32 	%f161, %f138, %f134, %f161;
	fma.rn.f32 	%f162, %f138, %f135, %f162;
	fma.rn.f32 	%f163, %f138, %f136, %f163;
	fma.rn.f32 	%f164, %f138, %f137, %f164;
	add.s32 	%r46, %r70, %r6;
	mul.wide.u32 	%rd31, %r46, 4;
	add.s64 	%rd32, %rd1, %rd31;
	ld.global.nc.f32 	%f139, [%rd32];
	fma.rn.f32 	%f165, %f139, %f134, %f165;
	fma.rn.f32 	%f166, %f139, %f135, %f166;
	fma.rn.f32 	%f167, %f139, %f136, %f167;
	fma.rn.f32 	%f168, %f139, %f137, %f168;
	add.s32 	%r47, %r70, %r7;
	mul.wide.u32 	%rd33, %r47, 4;
	add.s64 	%rd34, %rd1, %rd33;
	ld.global.nc.f32 	%f140, [%rd34];
	fma.rn.f32 	%f169, %f140, %f134, %f169;
	fma.rn.f32 	%f170, %f140, %f135, %f170;
	fma.rn.f32 	%f171, %f140, %f136, %f171;
	fma.rn.f32 	%f172, %f140, %f137, %f172;
$L__BB4_6:
	ld.param.u64 	%rd64, [_Z15ab_gpu_ijunrollPKfS0_Pfiii_param_2];
	cvta.to.global.u64 	%rd35, %rd64;
	mad.lo.s32 	%r48, %r23, %r2, %r3;
	mul.wide.s32 	%rd36, %r48, 4;
	add.s64 	%rd37, %rd35, %rd36;
	st.global.f32 	[%rd37], %f157;
	st.global.f32 	[%rd37+4], %f158;
	st.global.f32 	[%rd37+8], %f159;
	st.global.f32 	[%rd37+12], %f160;
	add.s32 	%r49, %r2, %r1;
	mad.lo.s32 	%r50, %r23, %r49, %r3;
	mul.wide.u32 	%rd38, %r50, 4;
	add.s64 	%rd39, %rd35, %rd38;
	st.global.f32 	[%rd39], %f161;
	add.s32 	%r51, %r50, 1;
	mul.wide.u32 	%rd40, %r51, 4;
	add.s64 	%rd41, %rd35, %rd40;
	st.global.f32 	[%rd41], %f162;
	add.s32 	%r52, %r50, 2;
	mul.wide.u32 	%rd42, %r52, 4;
	add.s64 	%rd43, %rd35, %rd42;
	st.global.f32 	[%rd43], %f163;
	add.s32 	%r53, %r50, 3;
	mul.wide.u32 	%rd44, %r53, 4;
	add.s64 	%rd45, %rd35, %rd44;
	st.global.f32 	[%rd45], %f164;
	add.s32 	%r54, %r49, %r1;
	mad.lo.s32 	%r55, %r23, %r54, %r3;
	mul.wide.u32 	%rd46, %r55, 4;
	add.s64 	%rd47, %rd35, %rd46;
	st.global.f32 	[%rd47], %f165;
	add.s32 	%r56, %r55, 1;
	mul.wide.u32 	%rd48, %r56, 4;
	add.s64 	%rd49, %rd35, %rd48;
	st.global.f32 	[%rd49], %f166;
	add.s32 	%r57, %r55, 2;
	mul.wide.u32 	%rd50, %r57, 4;
	add.s64 	%rd51, %rd35, %rd50;
	st.global.f32 	[%rd51], %f167;
	add.s32 	%r58, %r55, 3;
	mul.wide.u32 	%rd52, %r58, 4;
	add.s64 	%rd53, %rd35, %rd52;
	st.global.f32 	[%rd53], %f168;
	add.s32 	%r59, %r54, %r1;
	mad.lo.s32 	%r60, %r23, %r59, %r3;
	mul.wide.u32 	%rd54, %r60, 4;
	add.s64 	%rd55, %rd35, %rd54;
	st.global.f32 	[%rd55], %f169;
	add.s32 	%r61, %r60, 1;
	mul.wide.u32 	%rd56, %r61, 4;
	add.s64 	%rd57, %rd35, %rd56;
	st.global.f32 	[%rd57], %f170;
	add.s32 	%r62, %r60, 2;
	mul.wide.u32 	%rd58, %r62, 4;
	add.s64 	%rd59, %rd35, %rd58;
	st.global.f32 	[%rd59], %f171;
	add.s32 	%r63, %r60, 3;
	mul.wide.u32 	%rd60, %r63, 4;
	add.s64 	%rd61, %rd35, %rd60;
	st.global.f32 	[%rd61], %f172;
	ret;

}
	// .globl	_Z15ab_gpu_junroll8PKfS0_Pfiii
.visible .entry _Z15ab_gpu_junroll8PKfS0_Pfiii(
	.param .u64 .ptr .align 1 _Z15ab_gpu_junroll8PKfS0_Pfiii_param_0,
	.param .u64 .ptr .align 1 _Z15ab_gpu_junroll8PKfS0_Pfiii_param_1,
	.param .u64 .ptr .align 1 _Z15ab_gpu_junroll8PKfS0_Pfiii_param_2,
	.param .u32 _Z15ab_gpu_junroll8PKfS0_Pfiii_param_3,
	.param .u32 _Z15ab_gpu_junroll8PKfS0_Pfiii_param_4,
	.param .u32 _Z15ab_gpu_junroll8PKfS0_Pfiii_param_5
)
{
	.reg .pred 	%p<6>;
	.reg .b32 	%r<32>;
	.reg .b32 	%f<120>;
	.reg .b64 	%rd<19>;

	ld.param.u64 	%rd4, [_Z15ab_gpu_junroll8PKfS0_Pfiii_param_0];
	ld.param.u64 	%rd5, [_Z15ab_gpu_junroll8PKfS0_Pfiii_param_1];
	ld.param.u64 	%rd3, [_Z15ab_gpu_junroll8PKfS0_Pfiii_param_2];
	ld.param.u32 	%r14, [_Z15ab_gpu_junroll8PKfS0_Pfiii_param_4];
	ld.param.u32 	%r15, [_Z15ab_gpu_junroll8PKfS0_Pfiii_param_5];
	cvta.to.global.u64 	%rd1, %rd5;
	cvta.to.global.u64 	%rd2, %rd4;
	mov.u32 	%r16, %ntid.x;
	mov.u32 	%r17, %ctaid.x;
	mov.u32 	%r18, %tid.x;
	mad.lo.s32 	%r1, %r16, %r17, %r18;
	mov.u32 	%r19, %ntid.y;
	mov.u32 	%r20, %ctaid.y;
	mov.u32 	%r21, %tid.y;
	mad.lo.s32 	%r22, %r19, %r20, %r21;
	shl.b32 	%r2, %r22, 3;
	setp.lt.s32 	%p1, %r15, 1;
	mov.f32 	%f96, 0f00000000;
	mov.f32 	%f97, %f96;
	mov.f32 	%f98, %f96;
	mov.f32 	%f99, %f96;
	mov.f32 	%f100, %f96;
	mov.f32 	%f101, %f96;
	mov.f32 	%f102, %f96;
	mov.f32 	%f103, %f96;
	@%p1 bra 	$L__BB5_6;
	mul.lo.s32 	%r3, %r15, %r1;
	setp.eq.s32 	%p2, %r15, 1;
	mov.f32 	%f103, 0f00000000;
	mov.b32 	%r31, 0;
	mov.f32 	%f102, %f103;
	mov.f32 	%f101, %f103;
	mov.f32 	%f100, %f103;
	mov.f32 	%f99, %f103;
	mov.f32 	%f98, %f103;
	mov.f32 	%f97, %f103;
	mov.f32 	%f96, %f103;
	@%p2 bra 	$L__BB5_4;
	and.b32  	%r31, %r15, 2147483646;
	neg.s32 	%r30, %r31;
	shl.b32 	%r6, %r14, 1;
	mov.f32 	%f103, 0f00000000;
	mul.wide.s32 	%rd10, %r14, 4;
	mov.u32 	%r28, %r3;
	mov.u32 	%r29, %r2;
$L__BB5_3:
	mul.wide.s32 	%rd6, %r28, 4;
	add.s64 	%rd7, %rd2, %rd6;
	ld.global.nc.f32 	%f53, [%rd7];
	mul.wide.s32 	%rd8, %r29, 4;
	add.s64 	%rd9, %rd1, %rd8;
	ld.global.nc.f32 	%f54, [%rd9];
	fma.rn.f32 	%f55, %f53, %f54, %f96;
	ld.global.nc.f32 	%f56, [%rd9+4];
	fma.rn.f32 	%f57, %f53, %f56, %f97;
	ld.global.nc.f32 	%f58, [%rd9+8];
	fma.rn.f32 	%f59, %f53, %f58, %f98;
	ld.global.nc.f32 	%f60, [%rd9+12];
	fma.rn.f32 	%f61, %f53, %f60, %f99;
	ld.global.nc.f32 	%f62, [%rd9+16];
	fma.rn.f32 	%f63, %f53, %f62, %f100;
	ld.global.nc.f32 	%f64, [%rd9+20];
	fma.rn.f32 	%f65, %f53, %f64, %f101;
	ld.global.nc.f32 	%f66, [%rd9+24];
	fma.rn.f32 	%f67, %f53, %f66, %f102;
	ld.global.nc.f32 	%f68, [%rd9+28];
	fma.rn.f32 	%f69, %f53, %f68, %f103;
	ld.global.nc.f32 	%f70, [%rd7+4];
	add.s64 	%rd11, %rd9, %rd10;
	ld.global.nc.f32 	%f71, [%rd11];
	fma.rn.f32 	%f96, %f70, %f71, %f55;
	ld.global.nc.f32 	%f72, [%rd11+4];
	fma.rn.f32 	%f97, %f70, %f72, %f57;
	ld.global.nc.f32 	%f73, [%rd11+8];
	fma.rn.f32 	%f98, %f70, %f73, %f59;
	ld.global.nc.f32 	%f74, [%rd11+12];
	fma.rn.f32 	%f99, %f70, %f74, %f61;
	ld.global.nc.f32 	%f75, [%rd11+16];
	fma.rn.f32 	%f100, %f70, %f75, %f63;
	ld.global.nc.f32 	%f76, [%rd11+20];
	fma.rn.f32 	%f101, %f70, %f76, %f65;
	ld.global.nc.f32 	%f77, [%rd11+24];
	fma.rn.f32 	%f102, %f70, %f77, %f67;
	ld.global.nc.f32 	%f78, [%rd11+28];
	fma.rn.f32 	%f103, %f70, %f78, %f69;
	add.s32 	%r30, %r30, 2;
	add.s32 	%r29, %r29, %r6;
	add.s32 	%r28, %r28, 2;
	setp.ne.s32 	%p3, %r30, 0;
	@%p3 bra 	$L__BB5_3;
$L__BB5_4:
	and.b32  	%r24, %r15, 1;
	setp.eq.b32 	%p4, %r24, 1;
	not.pred 	%p5, %p4;
	@%p5 bra 	$L__BB5_6;
	add.s32 	%r25, %r31, %r3;
	mul.wide.s32 	%rd12, %r25, 4;
	add.s64 	%rd13, %rd2, %rd12;
	ld.global.nc.f32 	%f79, [%rd13];
	mad.lo.s32 	%r26, %r31, %r14, %r2;
	mul.wide.s32 	%rd14, %r26, 4;
	add.s64 	%rd15, %rd1, %rd14;
	ld.global.nc.f32 	%f80, [%rd15];
	fma.rn.f32 	%f96, %f79, %f80, %f96;
	ld.global.nc.f32 	%f81, [%rd15+4];
	fma.rn.f32 	%f97, %f79, %f81, %f97;
	ld.global.nc.f32 	%f82, [%rd15+8];
	fma.rn.f32 	%f98, %f79, %f82, %f98;
	ld.global.nc.f32 	%f83, [%rd15+12];
	fma.rn.f32 	%f99, %f79, %f83, %f99;
	ld.global.nc.f32 	%f84, [%rd15+16];
	fma.rn.f32 	%f100, %f79, %f84, %f100;
	ld.global.nc.f32 	%f85, [%rd15+20];
	fma.rn.f32 	%f101, %f79, %f85, %f101;
	ld.global.nc.f32 	%f86, [%rd15+24];
	fma.rn.f32 	%f102, %f79, %f86, %f102;
	ld.global.nc.f32 	%f87, [%rd15+28];
	fma.rn.f32 	%f103, %f79, %f87, %f103;
$L__BB5_6:
	cvta.to.global.u64 	%rd16, %rd3;
	mad.lo.s32 	%r27, %r14, %r1, %r2;
	mul.wide.s32 	%rd17, %r27, 4;
	add.s64 	%rd18, %rd16, %rd17;
	st.global.f32 	[%rd18], %f96;
	st.global.f32 	[%rd18+4], %f97;
	st.global.f32 	[%rd18+8], %f98;
	st.global.f32 	[%rd18+12], %f99;
	st.global.f32 	[%rd18+16], %f100;
	st.global.f32 	[%rd18+20], %f101;
	st.global.f32 	[%rd18+24], %f102;
	st.global.f32 	[%rd18+28], %f103;
	ret;

}


// ===== COMPILED SASS (sm_100) =====

	.target	sm_100

	.elftype	@"ET_EXEC"


//--------------------- .note.nv.tkinfo           --------------------------
	.section	.note.nv.tkinfo,"",@"SHT_NOTE"
	.sectionflags	@"SHF_NOTE_NV_TKINFO"
	.tkinfo
        /*0018*/ 	.word	0x00000002
        /*0030*/ 	.string	""
        /*0030*/ 	.string	"ptxas"
        /*0030*/ 	.string	"Cuda compilation tools, release 13.0, V13.0.88"
        /*0030*/ 	.string	"Build cuda_13.0.r13.0/compiler.36424714_0"
        /*0030*/ 	.string	"-arch sm_100 -m 64 "



//--------------------- .note.nv.cuinfo           --------------------------
	.section	.note.nv.cuinfo,"",@"SHT_NOTE"
	.sectionflags	@"SHF_NOTE_NV_CUINFO"
        /*0018*/ 	.short	0x0002
        /*001a*/ 	.short	0x0064
        /*001c*/ 	.short	0x0082
	.zero		2


//--------------------- .nv.info                  --------------------------
	.section	.nv.info,"",@"SHT_CUDA_INFO"
	.align	4


	//----- nvinfo : EIATTR_REGCOUNT
	.align		4
        /*0000*/ 	.byte	0x04, 0x2f
        /*0002*/ 	.short	(.L_1 - .L_0)
	.align		4
.L_0:
        /*0004*/ 	.word	index@(_Z6ab_gpuPKfS0_Pfiii)
        /*0008*/ 	.word	0x00000020


	//----- nvinfo : EIATTR_FRAME_SIZE
	.align		4
.L_1:
        /*000c*/ 	.byte	0x04, 0x11
        /*000e*/ 	.short	(.L_3 - .L_2)
	.align		4
.L_2:
        /*0010*/ 	.word	index@(_Z6ab_gpuPKfS0_Pfiii)
        /*0014*/ 	.word	0x00000000


	//----- nvinfo : EIATTR_REGCOUNT
	.align		4
.L_3:
        /*0018*/ 	.byte	0x04, 0x2f
        /*001a*/ 	.short	(.L_5 - .L_4)
	.align		4
.L_4:
        /*001c*/ 	.word	index@(_Z14ab_gpu_kunrollPKfS0_Pfiii)
        /*0020*/ 	.word	0x00000020


	//----- nvinfo : EIATTR_FRAME_SIZE
	.align		4
.L_5:
        /*0024*/ 	.byte	0x04, 0x11
        /*0026*/ 	.short	(.L_7 - .L_6)
	.align		4
.L_6:
        /*0028*/ 	.word	index@(_Z14ab_gpu_kunrollPKfS0_Pfiii)
        /*002c*/ 	.word	0x00000000


	//----- nvinfo : EIATTR_REGCOUNT
	.align		4
.L_7:
        /*0030*/ 	.byte	0x04, 0x2f
        /*0032*/ 	.short	(.L_9 - .L_8)
	.align		4
.L_8:
        /*0034*/ 	.word	index@(_Z14ab_gpu_junrollPKfS0_Pfiii)
        /*0038*/ 	.word	0x00000020


	//----- nvinfo : EIATTR_FRAME_SIZE
	.align		4
.L_9:
        /*003c*/ 	.byte	0x04, 0x11
        /*003e*/ 	.short	(.L_11 - .L_10)
	.align		4
.L_10:
        /*0040*/ 	.word	index@(_Z14ab_gpu_junrollPKfS0_Pfiii)
        /*0044*/ 	.word	0x00000000


	//----- nvinfo : EIATTR_REGCOUNT
	.align		4
.L_11:
        /*0048*/ 	.byte	0x04, 0x2f
        /*004a*/ 	.short	(.L_13 - .L_12)
	.align		4
.L_12:
        /*004c*/ 	.word	index@(_Z14ab_gpu_iunrollPKfS0_Pfiii)
        /*0050*/ 	.word	0x00000020


	//----- nvinfo : EIATTR_FRAME_SIZE
	.align		4
.L_13:
        /*0054*/ 	.byte	0x04, 0x11
        /*0056*/ 	.short	(.L_15 - .L_14)
	.align		4
.L_14:
        /*0058*/ 	.word	index@(_Z14ab_gpu_iunrollPKfS0_Pfiii)
        /*005c*/ 	.word	0x00000000


	//----- nvinfo : EIATTR_REGCOUNT
	.align		4
.L_15:
        /*0060*/ 	.byte	0x04, 0x2f
        /*0062*/ 	.short	(.L_17 - .L_16)
	.align		4
.L_16:
        /*0064*/ 	.word	index@(_Z15ab_gpu_ijunrollPKfS0_Pfiii)
        /*0068*/ 	.word	0x00000038


	//----- nvinfo : EIATTR_FRAME_SIZE
	.align		4
.L_17:
        /*006c*/ 	.byte	0x04, 0x11
        /*006e*/ 	.short	(.L_19 - .L_18)
	.align		4
.L_18:
        /*0070*/ 	.word	index@(_Z15ab_gpu_ijunrollPKfS0_Pfiii)
        /*0074*/ 	.word	0x00000000


	//----- nvinfo : EIATTR_REGCOUNT
	.align		4
.L_19:
        /*0078*/ 	.byte	0x04, 0x2f
        /*007a*/ 	.short	(.L_21 - .L_20)
	.align		4
.L_20:
        /*007c*/ 	.word	index@(_Z15ab_gpu_junroll8PKfS0_Pfiii)
        /*0080*/ 	.word	0x00000020


	//----- nvinfo : EIATTR_FRAME_SIZE
	.align		4
.L_21:
        /*0084*/ 	.byte	0x04, 0x11
        /*0086*/ 	.short	(.L_23 - .L_22)
	.align		4
.L_22:
        /*0088*/ 	.word	index@(_Z15ab_gpu_junroll8PKfS0_Pfiii)
        /*008c*/ 	.word	0x00000000


	//----- nvinfo : EIATTR_MIN_STACK_SIZE
	.align		4
.L_23:
        /*0090*/ 	.byte	0x04, 0x12
        /*0092*/ 	.short	(.L_25 - .L_24)
	.align		4
.L_24:
        /*0094*/ 	.word	index@(_Z15ab_gpu_junroll8PKfS0_Pfiii)
        /*0098*/ 	.word	0x00000000


	//----- nvinfo : EIATTR_MIN_STACK_SIZE
	.align		4
.L_25:
        /*009c*/ 	.byte	0x04, 0x12
        /*009e*/ 	.short	(.L_27 - .L_26)
	.align		4
.L_26:
        /*00a0*/ 	.word	index@(_Z15ab_gpu_ijunrollPKfS0_Pfiii)
        /*00a4*/ 	.word	0x00000000


	//----- nvinfo : EIATTR_MIN_STACK_SIZE
	.align		4
.L_27:
        /*00a8*/ 	.byte	0x04, 0x12
        /*00aa*/ 	.short	(.L_29 - .L_28)
	.align		4
.L_28:
        /*00ac*/ 	.word	index@(_Z14ab_gpu_iunrollPKfS0_Pfiii)
        /*00b0*/ 	.word	0x00000000


	//----- nvinfo : EIATTR_MIN_STACK_SIZE
	.align		4
.L_29:
        /*00b4*/ 	.byte	0x04, 0x12
        /*00b6*/ 	.short	(.L_31 - .L_30)
	.align		4
.L_30:
        /*00b8*/ 	.word	index@(_Z14ab_gpu_junrollPKfS0_Pfiii)
        /*00bc*/ 	.word	0x00000000


	//----- nvinfo : EIATTR_MIN_STACK_SIZE
	.align		4
.L_31:
        /*00c0*/ 	.byte	0x04, 0x12
        /*00c2*/ 	.short	(.L_33 - .L_32)
	.align		4
.L_32:
        /*00c4*/ 	.word	index@(_Z14ab_gpu_kunrollPKfS0_Pfiii)
        /*00c8*/ 	.word	0x00000000


	//----- nvinfo : EIATTR_MIN_STACK_SIZE
	.align		4
.L_33:
        /*00cc*/ 	.byte	0x04, 0x12
        /*00ce*/ 	.short	(.L_35 - .L_34)
	.align		4
.L_34:
        /*00d0*/ 	.word	index@(_Z6ab_gpuPKfS0_Pfiii)
        /*00d4*/ 	.word	0x00000000
.L_35:


//--------------------- .nv.compat                --------------------------
	.section	.nv.compat,"",@"SHT_CUDA_COMPAT_INFO"
	.align	4
        /*0000*/ 	.byte	0x02, 0x09, 0x00, 0x00, 0x02, 0x02, 0x01, 0x00, 0x02, 0x05, 0x05, 0x00, 0x03, 0x07, 0x01, 0x01
        /*0010*/ 	.byte	0x02, 0x03, 0x00, 0x00, 0x02, 0x06, 0x01, 0x00, 0x04, 0x0b, 0x08, 0x00, 0x09, 0x00, 0x00, 0x00
        /*0020*/ 	.byte	0x00, 0x00, 0x00, 0x00


//--------------------- .nv.info._Z15ab_gpu_junroll8PKfS0_Pfiii --------------------------
	.section	.nv.info._Z15ab_gpu_junroll8PKfS0_Pfiii,"",@"SHT_CUDA_INFO"
	.sectionflags	@""
	.align	4


	//----- nvinfo : EIATTR_CUDA_API_VERSION
	.align		4
        /*0000*/ 	.byte	0x04, 0x37
        /*0002*/ 	.short	(.L_37 - .L_36)
.L_36:
        /*0004*/ 	.word	0x00000082


	//----- nvinfo : EIATTR_KPARAM_INFO
	.align		4
.L_37:
        /*0008*/ 	.byte	0x04, 0x17
        /*000a*/ 	.short	(.L_39 - .L_38)
.L_38:
        /*000c*/ 	.word	0x00000000
        /*0010*/ 	.short	0x0005
        /*0012*/ 	.short	0x0020
        /*0014*/ 	.byte	0x00, 0xf0, 0x11, 0x00


	//----- nvinfo : EIATTR_KPARAM_INFO
	.align		4
.L_39:
        /*0018*/ 	.byte	0x04, 0x17
        /*001a*/ 	.short	(.L_41 - .L_40)
.L_40:
        /*001c*/ 	.word	0x00000000
        /*0020*/ 	.short	0x0004
        /*0022*/ 	.short	0x001c
        /*0024*/ 	.byte	0x00, 0xf0, 0x11, 0x00


	//----- nvinfo : EIATTR_KPARAM_INFO
	.align		4
.L_41:
        /*0028*/ 	.byte	0x04, 0x17
        /*002a*/ 	.short	(.L_43 - .L_42)
.L_42:
        /*002c*/ 	.word	0x00000000
        /*0030*/ 	.short	0x0003
        /*0032*/ 	.short	0x0018
        /*0034*/ 	.byte	0x00, 0xf0, 0x11, 0x00


	//----- nvinfo : EIATTR_KPARAM_INFO
	.align		4
.L_43:
        /*0038*/ 	.byte	0x04, 0x17
        /*003a*/ 	.short	(.L_45 - .L_44)
.L_44:
        /*003c*/ 	.word	0x00000000
        /*0040*/ 	.short	0x0002
        /*0042*/ 	.short	0x0010
        /*0044*/ 	.byte	0x00, 0xf5, 0x21, 0x00


	//----- nvinfo : EIATTR_KPARAM_INFO
	.align		4
.L_45:
        /*0048*/ 	.byte	0x04, 0x17
        /*004a*/ 	.short	(.L_47 - .L_46)
.L_46:
        /*004c*/ 	.word	0x00000000
        /*0050*/ 	.short	0x0001
        /*0052*/ 	.short	0x0008
        /*0054*/ 	.byte	0x00, 0xf5, 0x21, 0x00


	//----- nvinfo : EIATTR_KPARAM_INFO
	.align		4
.L_47:
        /*0058*/ 	.byte	0x04, 0x17
        /*005a*/ 	.short	(.L_49 - .L_48)
.L_48:
        /*005c*/ 	.word	0x00000000
        /*0060*/ 	.short	0x0000
        /*0062*/ 	.short	0x0000
        /*0064*/ 	.byte	0x00, 0xf5, 0x21, 0x00


	//----- nvinfo : EIATTR_SPARSE_MMA_MASK
	.align		4
.L_49:
        /*0068*/ 	.byte	0x03, 0x50
        /*006a*/ 	.short	0x0000


	//----- nvinfo : EIATTR_MAXREG_COUNT
	.align		4
        /*006c*/ 	.byte	0x03, 0x1b
        /*006e*/ 	.short	0x00ff


	//----- nvinfo : EIATTR_MERCURY_ISA_VERSION
	.align		4
        /*0070*/ 	.byte	0x03, 0x5f
        /*0072*/ 	.short	0x0101


	//----- nvinfo : EIATTR_VRC_CTA_INIT_COUNT
	.align		4
        /*0074*/ 	.byte	0x02, 0x4a
	.zero		1
	.zero		1


	//----- nvinfo : EIATTR_EXIT_INSTR_OFFSETS
	.align		4
        /*0078*/ 	.byte	0x04, 0x1c
        /*007a*/ 	.short	(.L_51 - .L_50)


	//   ....[0]....
.L_50:
        /*007c*/ 	.word	0x000007b0


	//----- nvinfo : EIATTR_CBANK_PARAM_SIZE
	.align		4
.L_51:
        /*0080*/ 	.byte	0x03, 0x19
        /*0082*/ 	.short	0x0024


	//----- nvinfo : EIATTR_PARAM_CBANK
	.align		4
        /*0084*/ 	.byte	0x04, 0x0a
        /*0086*/ 	.short	(.L_53 - .L_52)
	.align		4
.L_52:
        /*0088*/ 	.word	index@(.nv.constant0._Z15ab_gpu_junroll8PKfS0_Pfiii)
        /*008c*/ 	.short	0x0380
        /*008e*/ 	.short	0x0024


	//----- nvinfo : EIATTR_SW_WAR
	.align		4
.L_53:
        /*0090*/ 	.byte	0x04, 0x36
        /*0092*/ 	.short	(.L_55 - .L_54)
.L_54:
        /*0094*/ 	.word	0x00000008
.L_55:


//--------------------- .nv.info._Z15ab_gpu_ijunrollPKfS0_Pfiii --------------------------
	.section	.nv.info._Z15ab_gpu_ijunrollPKfS0_Pfiii,"",@"SHT_CUDA_INFO"
	.sectionflags	@""
	.align	4


	//----- nvinfo : EIATTR_CUDA_API_VERSION
	.align		4
        /*0000*/ 	.byte	0x04, 0x37
        /*0002*/ 	.short	(.L_57 - .L_56)
.L_56:
        /*0004*/ 	.word	0x00000082


	//----- nvinfo : EIATTR_KPARAM_INFO
	.align		4
.L_57:
        /*0008*/ 	.byte	0x04, 0x17
        /*000a*/ 	.short	(.L_59 - .L_58)
.L_58:
        /*000c*/ 	.word	0x00000000
        /*0010*/ 	.short	0x0005
        /*0012*/ 	.short	0x0020
        /*0014*/ 	.byte	0x00, 0xf0, 0x11, 0x00


	//----- nvinfo : EIATTR_KPARAM_INFO
	.align		4
.L_59:
        /*0018*/ 	.byte	0x04, 0x17
        /*001a*/ 	.short	(.L_61 - .L_60)
.L_60:
        /*001c*/ 	.word	0x00000000
        /*0020*/ 	.short	0x0004
        /*0022*/ 	.short	0x001c
        /*0024*/ 	.byte	0x00, 0xf0, 0x11, 0x00


	//----- nvinfo : EIATTR_KPARAM_INFO
	.align		4
.L_61:
        /*0028*/ 	.byte	0x04, 0x17
        /*002a*/ 	.short	(.L_63 - .L_62)
.L_62:
        /*002c*/ 	.word	0x00000000
        /*0030*/ 	.short	0x0003
        /*0032*/ 	.short	0x0018
        /*0034*/ 	.byte	0x00, 0xf0, 0x11, 0x00


	//----- nvinfo : EIATTR_KPARAM_INFO
	.align		4
.L_63:
        /*0038*/ 	.byte	0x04, 0x17
        /*003a*/ 	.short	(.L_65 - .L_64)
.L_64:
        /*003c*/ 	.word	0x00000000
        /*0040*/ 	.short	0x0002
        /*0042*/ 	.short	0x0010
        /*0044*/ 	.byte	0x00, 0xf5, 0x21, 0x00


	//----- nvinfo : EIATTR_KPARAM_INFO
	.align		4
.L_65:
        /*0048*/ 	.byte	0x04, 0x17
        /*004a*/ 	.short	(.L_67 - .L_66)
.L_66:
        /*004c*/ 	.word	0x00000000
        /*0050*/ 	.short	0x0001
        /*0052*/ 	.short	0x0008
        /*0054*/ 	.byte	0x00, 0xf5, 0x21, 0x00


	//----- nvinfo : EIATTR_KPARAM_INFO
	.align		4
.L_67:
        /*0058*/ 	.byte	0x04, 0x17
        /*005a*/ 	.short	(.L_69 - .L_68)
.L_68:
        /*005c*/ 	.word	0x00000000
        /*0060*/ 	.short	0x0000
        /*0062*/ 	.short	0x0000
        /*0064*/ 	.byte	0x00, 0xf5, 0x21, 0x00


	//----- nvinfo : EIATTR_SPARSE_MMA_MASK
	.align		4
.L_69:
        /*0068*/ 	.byte	0x03, 0x50
        /*006a*/ 	.short	0x0000


	//----- nvinfo : EIATTR_MAXREG_COUNT
	.align		4
        /*006c*/ 	.byte	0x03, 0x1b
        /*006e*/ 	.short	0x00ff


	//----- nvinfo : EIATTR_MERCURY_ISA_VERSION
	.align		4
        /*0070*/ 	.byte	0x03, 0x5f
        /*0072*/ 	.short	0x0101


	//----- nvinfo : EIATTR_VRC_CTA_INIT_COUNT
	.align		4
        /*0074*/ 	.byte	0x02, 0x4a
	.zero		1
	.zero		1


	//----- nvinfo : EIATTR_EXIT_INSTR_OFFSETS
	.align		4
        /*0078*/ 	.byte	0x04, 0x1c
        /*007a*/ 	.short	(.L_71 - .L_70)


	//   ....[0]....
.L_70:
        /*007c*/ 	.word	0x00000d80


	//----- nvinfo : EIATTR_CBANK_PARAM_SIZE
	.align		4
.L_71:
        /*0080*/ 	.byte	0x03, 0x19
        /*0082*/ 	.short	0x0024


	//----- nvinfo : EIATTR_PARAM_CBANK
	.align		4
        /*0084*/ 	.byte	0x04, 0x0a
        /*0086*/ 	.short	(.L_73 - .L_72)
	.align		4
.L_72:
        /*0088*/ 	.word	index@(.nv.constant0._Z15ab_gpu_ijunrollPKfS0_Pfiii)
        /*008c*/ 	.short	0x0380
        /*008e*/ 	.short	0x0024


	//----- nvinfo : EIATTR_SW_WAR
	.align		4
.L_73:
        /*0090*/ 	.byte	0x04, 0x36
        /*0092*/ 	.short	(.L_75 - .L_74)
.L_74:
        /*0094*/ 	.word	0x00000008
.L_75:


//--------------------- .nv.info._Z14ab_gpu_iunrollPKfS0_Pfiii --------------------------
	.section	.nv.info._Z14ab_gpu_iunrollPKfS0_Pfiii,"",@"SHT_CUDA_INFO"
	.sectionflags	@""
	.align	4


	//----- nvinfo : EIATTR_CUDA_API_VERSION
	.align		4
        /*0000*/ 	.byte	0x04, 0x37
        /*0002*/ 	.short	(.L_77 - .L_76)
.L_76:
        /*0004*/ 	.word	0x00000082


	//----- nvinfo : EIATTR_KPARAM_INFO
	.align		4
.L_77:
        /*0008*/ 	.byte	0x04, 0x17
        /*000a*/ 	.short	(.L_79 - .L_78)
.L_78:
        /*000c*/ 	.word	0x00000000
        /*0010*/ 	.short	0x0005
        /*0012*/ 	.short	0x0020
        /*0014*/ 	.byte	0x00, 0xf0, 0x11, 0x00


	//----- nvinfo : EIATTR_KPARAM_INFO
	.align		4
.L_79:
        /*0018*/ 	.byte	0x04, 0x17
        /*001a*/ 	.short	(.L_81 - .L_80)
.L_80:
        /*001c*/ 	.word	0x00000000
        /*0020*/ 	.short	0x0004
        /*0022*/ 	.short	0x001c
        /*0024*/ 	.byte	0x00, 0xf0, 0x11, 0x00


	//----- nvinfo : EIATTR_KPARAM_INFO
	.align		4
.L_81:
        /*0028*/ 	.byte	0x04, 0x17
        /*002a*/ 	.short	(.L_83 - .L_82)
.L_82:
        /*002c*/ 	.word	0x00000000
        /*0030*/ 	.short	0x0003
        /*0032*/ 	.short	0x0018
        /*0034*/ 	.byte	0x00, 0xf0, 0x11, 0x00


	//----- nvinfo : EIATTR_KPARAM_INFO
	.align		4
.L_83:
        /*0038*/ 	.byte	0x04, 0x17
        /*003a*/ 	.short	(.L_85 - .L_84)
.L_84:
        /*003c*/ 	.word	0x00000000
        /*0040*/ 	.short	0x0002
        /*0042*/ 	.short	0x0010
        /*0044*/ 	.byte	0x00, 0xf5, 0x21, 0x00


	//----- nvinfo : EIATTR_KPARAM_INFO
	.align		4
.L_85:
        /*0048*/ 	.byte	0x04, 0x17
        /*004a*/ 	.short	(.L_87 - .L_86)
.L_86:
        /*004c*/ 	.word	0x00000000
        /*0050*/ 	.short	0x0001
        /*0052*/ 	.short	0x0008
        /*0054*/ 	.byte	0x00, 0xf5, 0x21, 0x00


	//----- nvinfo : EIATTR_KPARAM_INFO
	.align		4
.L_87:
        /*0058*/ 	.byte	0x04, 0x17
        /*005a*/ 	.short	(.L_89 - .L_88)
.L_88:
        /*005c*/ 	.word	0x00000000
        /*0060*/ 	.short	0x0000
        /*0062*/ 	.short	0x0000
        /*0064*/ 	.byte	0x00, 0xf5, 0x21, 0x00


	//----- nvinfo : EIATTR_SPARSE_MMA_MASK
	.align		4
.L_89:
        /*0068*/ 	.byte	0x03, 0x50
        /*006a*/ 	.short	0x0000


	//----- nvinfo : EIATTR_MAXREG_COUNT
	.align		4
        /*006c*/ 	.byte	0x03, 0x1b
        /*006e*/ 	.short	0x00ff


	//----- nvinfo : EIATTR_MERCURY_ISA_VERSION
	.align		4
        /*0070*/ 	.byte	0x03, 0x5f
        /*0072*/ 	.short	0x0101


	//----- nvinfo : EIATTR_VRC_CTA_INIT_COUNT
	.align		4
        /*0074*/ 	.byte	0x02, 0x4a
	.zero		1
	.zero		1


	//----- nvinfo : EIATTR_EXIT_INSTR_OFFSETS
	.align		4
        /*0078*/ 	.byte	0x04, 0x1c
        /*007a*/ 	.short	(.L_91 - .L_90)


	//   ....[0]....
.L_90:
        /*007c*/ 	.word	0x00000c30


	//----- nvinfo : EIATTR_CBANK_PARAM_SIZE
	.align		4
.L_91:
        /*0080*/ 	.byte	0x03, 0x19
        /*0082*/ 	.short	0x0024


	//----- nvinfo : EIATTR_PARAM_CBANK
	.align		4
        /*0084*/ 	.byte	0x04, 0x0a
        /*0086*/ 	.short	(.L_93 - .L_92)
	.align		4
.L_92:
        /*0088*/ 	.word	index@(.nv.constant0._Z14ab_gpu_iunrollPKfS0_Pfiii)
        /*008c*/ 	.short	0x0380
        /*008e*/ 	.short	0x0024


	//----- nvinfo : EIATTR_SW_WAR
	.align		4
.L_93:
        /*0090*/ 	.byte	0x04, 0x36
        /*0092*/ 	.short	(.L_95 - .L_94)
.L_94:
        /*0094*/ 	.word	0x00000008
.L_95:


//--------------------- .nv.info._Z14ab_gpu_junrollPKfS0_Pfiii --------------------------
	.section	.nv.info._Z14ab_gpu_junrollPKfS0_Pfiii,"",@"SHT_CUDA_INFO"
	.sectionflags	@""
	.align	4


	//----- nvinfo : EIATTR_CUDA_API_VERSION
	.align		4
        /*0000*/ 	.byte	0x04, 0x37
        /*0002*/ 	.short	(.L_97 - .L_96)
.L_96:
        /*0004*/ 	.word	0x00000082


	//----- nvinfo : EIATTR_KPARAM_INFO
	.align		4
.L_97:
        /*0008*/ 	.byte	0x04, 0x17
        /*000a*/ 	.short	(.L_99 - .L_98)
.L_98:
        /*000c*/ 	.word	0x00000000
        /*0010*/ 	.short	0x0005
        /*0012*/ 	.short	0x0020
        /*0014*/ 	.byte	0x00, 0xf0, 0x11, 0x00


	//----- nvinfo : EIATTR_KPARAM_INFO
	.align		4
.L_99:
        /*0018*/ 	.byte	0x04, 0x17
        /*001a*/ 	.short	(.L_101 - .L_100)
.L_100:
        /*001c*/ 	.word	0x00000000
        /*0020*/ 	.short	0x0004
        /*0022*/ 	.short	0x001c
        /*0024*/ 	.byte	0x00, 0xf0, 0x11, 0x00


	//----- nvinfo : EIATTR_KPARAM_INFO
	.align		4
.L_101:
        /*0028*/ 	.byte	0x04, 0x17
        /*002a*/ 	.short	(.L_103 - .L_102)
.L_102:
        /*002c*/ 	.word	0x00000000
        /*0030*/ 	.short	0x0003
        /*0032*/ 	.short	0x0018
        /*0034*/ 	.byte	0x00, 0xf0, 0x11, 0x00


	//----- nvinfo : EIATTR_KPARAM_INFO
	.align		4
.L_103:
        /*0038*/ 	.byte	0x04, 0x17
        /*003a*/ 	.short	(.L_105 - .L_104)
.L_104:
        /*003c*/ 	.word	0x00000000
        /*0040*/ 	.short	0x0002
        /*0042*/ 	.short	0x0010
        /*0044*/ 	.byte	0x00, 0xf5, 0x21, 0x00


	//----- nvinfo : EIATTR_KPARAM_INFO
	.align		4
.L_105:
        /*0048*/ 	.byte	0x04, 0x17
        /*004a*/ 	.short	(.L_107 - .L_106)
.L_106:
        /*004c*/ 	.word	0x00000000
        /*0050*/ 	.short	0x0001
        /*0052*/ 	.short	0x0008
        /*0054*/ 	.byte	0x00, 0xf5, 0x21, 0x00


	//----- nvinfo : EIATTR_KPARAM_INFO
	.align		4
.L_107:
        /*0058*/ 	.byte	0x04, 0x17
        /*005a*/ 	.short	(.L_109 - .L_108)
.L_108:
        /*005c*/ 	.word	0x00000000
        /*0060*/ 	.short	0x0000
        /*0062*/ 	.short	0x0000
        /*0064*/ 	.byte	0x00, 0xf5, 0x21, 0x00


	//----- nvinfo : EIATTR_SPARSE_MMA_MASK
	.align		4
.L_109:
        /*0068*/ 	.byte	0x03, 0x50
        /*006a*/ 	.short	0x0000


	//----- nvinfo : EIATTR_MAXREG_COUNT
	.align		4
        /*006c*/ 	.byte	0x03, 0x1b
        /*006e*/ 	.short	0x00ff


	//----- nvinfo : EIATTR_MERCURY_ISA_VERSION
	.align		4
        /*0070*/ 	.byte	0x03, 0x5f
        /*0072*/ 	.short	0x0101


	//----- nvinfo : EIATTR_VRC_CTA_INIT_COUNT
	.align		4
        /*0074*/ 	.byte	0x02, 0x4a
	.zero		1
	.zero		1


	//----- nvinfo : EIATTR_EXIT_INSTR_OFFSETS
	.align		4
        /*0078*/ 	.byte	0x04, 0x1c
        /*007a*/ 	.short	(.L_111 - .L_110)


	//   ....[0]....
.L_110:
        /*007c*/ 	.word	0x00000890


	//----- nvinfo : EIATTR_CBANK_PARAM_SIZE
	.align		4
.L_111:
        /*0080*/ 	.byte	0x03, 0x19
        /*0082*/ 	.short	0x0024


	//----- nvinfo : EIATTR_PARAM_CBANK
	.align		4
        /*0084*/ 	.byte	0x04, 0x0a
        /*0086*/ 	.short	(.L_113 - .L_112)
	.align		4
.L_112:
        /*0088*/ 	.word	index@(.nv.constant0._Z14ab_gpu_junrollPKfS0_Pfiii)
        /*008c*/ 	.short	0x0380
        /*008e*/ 	.short	0x0024


	//----- nvinfo : EIATTR_SW_WAR
	.align		4
.L_113:
        /*0090*/ 	.byte	0x04, 0x36
        /*0092*/ 	.short	(.L_115 - .L_114)
.L_114:
        /*0094*/ 	.word	0x00000008
.L_115:


//--------------------- .nv.info._Z14ab_gpu_kunrollPKfS0_Pfiii --------------------------
	.section	.nv.info._Z14ab_gpu_kunrollPKfS0_Pfiii,"",@"SHT_CUDA_INFO"
	.sectionflags	@""
	.align	4


	//----- nvinfo : EIATTR_CUDA_API_VERSION
	.align		4
        /*0000*/ 	.byte	0x04, 0x37
        /*0002*/ 	.short	(.L_117 - .L_116)
.L_116:
        /*0004*/ 	.word	0x00000082


	//----- nvinfo : EIATTR_KPARAM_INFO
	.align		4
.L_117:
        /*0008*/ 	.byte	0x04, 0x17
        /*000a*/ 	.short	(.L_119 - .L_118)
.L_118:
        /*000c*/ 	.word	0x00000000
        /*0010*/ 	.short	0x0005
        /*0012*/ 	.short	0x0020
        /*0014*/ 	.byte	0x00, 0xf0, 0x11, 0x00


	//----- nvinfo : EIATTR_KPARAM_INFO
	.align		4
.L_119:
        /*0018*/ 	.byte	0x04, 0x17
        /*001a*/ 	.short	(.L_121 - .L_120)
.L_120:
        /*001c*/ 	.word	0x00000000
        /*0020*/ 	.short	0x0004
        /*0022*/ 	.short	0x001c
        /*0024*/ 	.byte	0x00, 0xf0, 0x11, 0x00


	//----- nvinfo : EIATTR_KPARAM_INFO
	.align		4
.L_121:
        /*0028*/ 	.byte	0x04, 0x17
        /*002a*/ 	.short	(.L_123 - .L_122)
.L_122:
        /*002c*/ 	.word	0x00000000
        /*0030*/ 	.short	0x0003
        /*0032*/ 	.short	0x0018
        /*0034*/ 	.byte	0x00, 0xf0, 0x11, 0x00


	//----- nvinfo : EIATTR_KPARAM_INFO
	.align		4
.L_123:
        /*0038*/ 	.byte	0x04, 0x17
        /*003a*/ 	.short	(.L_125 - .L_124)
.L_124:
        /*003c*/ 	.word	0x00000000
        /*0040*/ 	.short	0x0002
        /*0042*/ 	.short	0x0010
        /*0044*/ 	.byte	0x00, 0xf5, 0x21, 0x00


	//----- nvinfo : EIATTR_KPARAM_INFO
	.align		4
.L_125:
        /*0048*/ 	.byte	0x04, 0x17
        /*004a*/ 	.short	(.L_127 - .L_126)
.L_126:
        /*004c*/ 	.word	0x00000000
        /*0050*/ 	.short	0x0001
        /*0052*/ 	.short	0x0008
        /*0054*/ 	.byte	0x00, 0xf5, 0x21, 0x00


	//----- nvinfo : EIATTR_KPARAM_INFO
	.align		4
.L_127:
        /*0058*/ 	.byte	0x04, 0x17
        /*005a*/ 	.short	(.L_129 - .L_128)
.L_128:
        /*005c*/ 	.word	0x00000000
        /*0060*/ 	.short	0x0000
        /*0062*/ 	.short	0x0000
        /*0064*/ 	.byte	0x00, 0xf5, 0x21, 0x00


	//----- nvinfo : EIATTR_SPARSE_MMA_MASK
	.align		4
.L_129:
        /*0068*/ 	.byte	0x03, 0x50
        /*006a*/ 	.short	0x0000


	//----- nvinfo : EIATTR_MAXREG_COUNT
	.align		4
        /*006c*/ 	.byte	0x03, 0x1b
        /*006e*/ 	.short	0x00ff


	//----- nvinfo : EIATTR_MERCURY_ISA_VERSION
	.align		4
        /*0070*/ 	.byte	0x03, 0x5f
        /*0072*/ 	.short	0x0101


	//----- nvinfo : EIATTR_VRC_CTA_INIT_COUNT
	.align		4
        /*0074*/ 	.byte	0x02, 0x4a
	.zero		1
	.zero		1


	//----- nvinfo : EIATTR_EXIT_INSTR_OFFSETS
	.align		4
        /*0078*/ 	.byte	0x04, 0x1c
        /*007a*/ 	.short	(.L_131 - .L_130)


	//   ....[0]....
.L_130:
        /*007c*/ 	.word	0x000000c0


	//   ....[1]....
        /*0080*/ 	.word	0x00000b10


	//----- nvinfo : EIATTR_CBANK_PARAM_SIZE
	.align		4
.L_131:
        /*0084*/ 	.byte	0x03, 0x19
        /*0086*/ 	.short	0x0024


	//----- nvinfo : EIATTR_PARAM_CBANK
	.align		4
        /*0088*/ 	.byte	0x04, 0x0a
        /*008a*/ 	.short	(.L_133 - .L_132)
	.align		4
.L_132:
        /*008c*/ 	.word	index@(.nv.constant0._Z14ab_gpu_kunrollPKfS0_Pfiii)
        /*0090*/ 	.short	0x0380
        /*0092*/ 	.short	0x0024


	//----- nvinfo : EIATTR_SW_WAR
	.align		4
.L_133:
        /*0094*/ 	.byte	0x04, 0x36
        /*0096*/ 	.short	(.L_135 - .L_134)
.L_134:
        /*0098*/ 	.word	0x00000008
.L_135:


//--------------------- .nv.info._Z6ab_gpuPKfS0_Pfiii --------------------------
	.section	.nv.info._Z6ab_gpuPKfS0_Pfiii,"",@"SHT_CUDA_INFO"
	.sectionflags	@""
	.align	4


	//----- nvinfo : EIATTR_CUDA_API_VERSION
	.align		4
        /*0000*/ 	.byte	0x04, 0x37
        /*0002*/ 	.short	(.L_137 - .L_136)
.L_136:
        /*0004*/ 	.word	0x00000082


	//----- nvinfo : EIATTR_KPARAM_INFO
	.align		4
.L_137:
        /*0008*/ 	.byte	0x04, 0x17
        /*000a*/ 	.short	(.L_139 - .L_138)
.L_138:
        /*000c*/ 	.word	0x00000000
        /*0010*/ 	.short	0x0005
        /*0012*/ 	.short	0x0020
        /*0014*/ 	.byte	0x00, 0xf0, 0x11, 0x00


	//----- nvinfo : EIATTR_KPARAM_INFO
	.align		4
.L_139:
        /*0018*/ 	.byte	0x04, 0x17
        /*001a*/ 	.short	(.L_141 - .L_140)
.L_140:
        /*001c*/ 	.word	0x00000000
        /*0020*/ 	.short	0x0004
        /*0022*/ 	.short	0x001c
        /*0024*/ 	.byte	0x00, 0xf0, 0x11, 0x00


	//----- nvinfo : EIATTR_KPARAM_INFO
	.align		4
.L_141:
        /*0028*/ 	.byte	0x04, 0x17
        /*002a*/ 	.short	(.L_143 - .L_142)
.L_142:
        /*002c*/ 	.word	0x00000000
        /*0030*/ 	.short	0x0003
        /*0032*/ 	.short	0x0018
        /*0034*/ 	.byte	0x00, 0xf0, 0x11, 0x00


	//----- nvinfo : EIATTR_KPARAM_INFO
	.align		4
.L_143:
        /*0038*/ 	.byte	0x04, 0x17
        /*003a*/ 	.short	(.L_145 - .L_144)
.L_144:
        /*003c*/ 	.word	0x00000000
        /*0040*/ 	.short	0x0002
        /*0042*/ 	.short	0x0010
        /*0044*/ 	.byte	0x00, 0xf5, 0x21, 0x00


	//----- nvinfo : EIATTR_KPARAM_INFO
	.align		4
.L_145:
        /*0048*/ 	.byte	0x04, 0x17
        /*004a*/ 	.short	(.L_147 - .L_146)
.L_146:
        /*004c*/ 	.word	0x00000000
        /*0050*/ 	.short	0x0001
        /*0052*/ 	.short	0x0008
        /*0054*/ 	.byte	0x00, 0xf5, 0x21, 0x00


	//----- nvinfo : EIATTR_KPARAM_INFO
	.align		4
.L_147:
        /*0058*/ 	.byte	0x04, 0x17
        /*005a*/ 	.short	(.L_149 - .L_148)
.L_148:
        /*005c*/ 	.word	0x00000000
        /*0060*/ 	.short	0x0000
        /*0062*/ 	.short	0x0000
        /*0064*/ 	.byte	0x00, 0xf5, 0x21, 0x00


	//----- nvinfo : EIATTR_SPARSE_MMA_MASK
	.align		4
.L_149:
        /*0068*/ 	.byte	0x03, 0x50
        /*006a*/ 	.short	0x0000


	//----- nvinfo : EIATTR_MAXREG_COUNT
	.align		4
        /*006c*/ 	.byte	0x03, 0x1b
        /*006e*/ 	.short	0x00ff


	//----- nvinfo : EIATTR_MERCURY_ISA_VERSION
	.align		4
        /*0070*/ 	.byte	0x03, 0x5f
        /*0072*/ 	.short	0x0101


	//----- nvinfo : EIATTR_VRC_CTA_INIT_COUNT
	.align		4
        /*0074*/ 	.byte	0x02, 0x4a
	.zero		1
	.zero		1


	//----- nvinfo : EIATTR_EXIT_INSTR_OFFSETS
	.align		4
        /*0078*/ 	.byte	0x04, 0x1c
        /*007a*/ 	.short	(.L_151 - .L_150)


	//   ....[0]....
.L_150:
        /*007c*/ 	.word	0x000000c0


	//   ....[1]....
        /*0080*/ 	.word	0x00000840


	//----- nvinfo : EIATTR_CBANK_PARAM_SIZE
	.align		4
.L_151:
        /*0084*/ 	.byte	0x03, 0x19
        /*0086*/ 	.short	0x0024


	//----- nvinfo : EIATTR_PARAM_CBANK
	.align		4
        /*0088*/ 	.byte	0x04, 0x0a
        /*008a*/ 	.short	(.L_153 - .L_152)
	.align		4
.L_152:
        /*008c*/ 	.word	index@(.nv.constant0._Z6ab_gpuPKfS0_Pfiii)
        /*0090*/ 	.short	0x0380
        /*0092*/ 	.short	0x0024


	//----- nvinfo : EIATTR_SW_WAR
	.align		4
.L_153:
        /*0094*/ 	.byte	0x04, 0x36
        /*0096*/ 	.short	(.L_155 - .L_154)
.L_154:
        /*0098*/ 	.word	0x00000008
.L_155:


//--------------------- .nv.callgraph             --------------------------
	.section	.nv.callgraph,"",@"SHT_CUDA_CALLGRAPH"
	.align	4
	.sectionentsize	8
	.align		4
        /*0000*/ 	.word	0x00000000
	.align		4
        /*0004*/ 	.word	0xffffffff
	.align		4
        /*0008*/ 	.word	0x00000000
	.align		4
        /*000c*/ 	.word	0xfffffffe
	.align		4
        /*0010*/ 	.word	0x00000000
	.align		4
        /*0014*/ 	.word	0xfffffffd
	.align		4
        /*0018*/ 	.word	0x00000000
	.align		4
        /*001c*/ 	.word	0xfffffffc


//--------------------- .text._Z15ab_gpu_junroll8PKfS0_Pfiii --------------------------
	.section	.text._Z15ab_gpu_junroll8PKfS0_Pfiii,"ax",@progbits
	.align	128
        .global         _Z15ab_gpu_junroll8PKfS0_Pfiii
        .type           _Z15ab_gpu_junroll8PKfS0_Pfiii,@function
        .size           _Z15ab_gpu_junroll8PKfS0_Pfiii,(.L_x_28 - _Z15ab_gpu_junroll8PKfS0_Pfiii)
        .other          _Z15ab_gpu_junroll8PKfS0_Pfiii,@"STO_CUDA_ENTRY STV_DEFAULT"
_Z15ab_gpu_junroll8PKfS0_Pfiii:
.text._Z15ab_gpu_junroll8PKfS0_Pfiii:
[----:B------:R-:W-:Y:S01]  /*0000*/  LDC R1, c[0x0][0x37c] ;  /* 0x0000df00ff017b82 */ /* 0x000fe20000000800 */
[----:B------:R-:W0:Y:S01]  /*0010*/  S2R R0, SR_CTAID.X ;  /* 0x0000000000007919 */ /* 0x000e220000002500 */
[----:B------:R-:W1:Y:S01]  /*0020*/  LDCU UR5, c[0x0][0x3a0] ;  /* 0x00007400ff0577ac */ /* 0x000e620008000800 */
[----:B------:R-:W-:Y:S01]  /*0030*/  HFMA2 R26, -RZ, RZ, 0, 0 ;  /* 0x00000000ff1a7431 */ /* 0x000fe200000001ff */
[----:B------:R-:W-:Y:S01]  /*0040*/  MOV R22, RZ ;  /* 0x000000ff00167202 */ /* 0x000fe20000000f00 */
[----:B------:R-:W0:Y:S01]  /*0050*/  S2R R3, SR_TID.X ;  /* 0x0000000000037919 */ /* 0x000e220000002100 */
[----:B------:R-:W0:Y:S01]  /*0060*/  LDCU UR4, c[0x0][0x360] ;  /* 0x00006c00ff0477ac */ /* 0x000e220008000800 */
[----:B------:R-:W-:Y:S01]  /*0070*/  HFMA2 R24, -RZ, RZ, 0, 0 ;  /* 0x00000000ff187431 */ /* 0x000fe200000001ff */
[----:B------:R-:W-:Y:S01]  /*0080*/  MOV R16, RZ ;  /* 0x000000ff00107202 */ /* 0x000fe20000000f00 */
[----:B------:R-:W2:Y:S01]  /*0090*/  S2R R2, SR_CTAID.Y ;  /* 0x0000000000027919 */ /* 0x000ea20000002600 */
[----:B------:R-:W2:Y:S01]  /*00a0*/  LDCU UR6, c[0x0][0x364] ;  /* 0x00006c80ff0677ac */ /* 0x000ea20008000800 */
[----:B------:R-:W-:Y:S01]  /*00b0*/  HFMA2 R10, -RZ, RZ, 0, 0 ;  /* 0x00000000ff0a7431 */ /* 0x000fe200000001ff */
[----:B------:R-:W-:Y:S01]  /*00c0*/  MOV R12, RZ ;  /* 0x000000ff000c7202 */ /* 0x000fe20000000f00 */
[----:B------:R-:W2:Y:S01]  /*00d0*/  S2R R5, SR_TID.Y ;  /* 0x0000000000057919 */ /* 0x000ea20000002200 */
[----:B------:R-:W-:Y:S01]  /*00e0*/  HFMA2 R14, -RZ, RZ, 0, 0 ;  /* 0x00000000ff0e7431 */ /* 0x000fe200000001ff */
[----:B------:R-:W3:Y:S01]  /*00f0*/  LDCU.64 UR8, c[0x0][0x358] ;  /* 0x00006b00ff0877ac */ /* 0x000ee20008000a00 */
[----:B-1----:R-:W-:Y:S01]  /*0100*/  UISETP.GE.AND UP0, UPT, UR5, 0x1, UPT ;  /* 0x000000010500788c */ /* 0x002fe2000bf06270 */
[----:B0-----:R-:W-:-:S02]  /*0110*/  IMAD R0, R0, UR4, R3 ;  /* 0x0000000400007c24 */ /* 0x001fc4000f8e0203 */
[----:B--2---:R-:W-:Y:S01]  /*0120*/  IMAD R3, R2, UR6, R5 ;  /* 0x0000000602037c24 */ /* 0x004fe2000f8e0205 */
[----:B------:R-:W-:-:S04]  /*0130*/  MOV R2, RZ ;  /* 0x000000ff00027202 */ /* 0x000fc80000000f00 */
[----:B------:R-:W-:Y:S01]  /*0140*/  SHF.L.U32 R3, R3, 0x3, RZ ;  /* 0x0000000303037819 */ /* 0x000fe200000006ff */
[----:B---3--:R-:W-:Y:S06]  /*0150*/  BRA.U !UP0, `(.L_x_0) ;  /* 0x0000000508647547 */ /* 0x008fec000b800000 */
[----:B------:R-:W-:Y:S02]  /*0160*/  UISETP.NE.AND UP1, UPT, UR5, 0x1, UPT ;  /* 0x000000010500788c */ /* 0x000fe4000bf25270 */
[----:B------:R-:W-:Y:S01]  /*0170*/  IMAD R4, R0, UR5, RZ ;  /* 0x0000000500047c24 */ /* 0x000fe2000f8e02ff */
[----:B------:R-:W-:Y:S01]  /*0180*/  ULOP3.LUT UR6, UR5, 0x1, URZ, 0xc0, !UPT ;  /* 0x0000000105067892 */ /* 0x000fe2000f8ec0ff */
[----:B------:R-:W-:Y:S01]  /*0190*/  MOV R2, RZ ;  /* 0x000000ff00027202 */ /* 0x000fe20000000f00 */
[----:B------:R-:W-:Y:S01]  /*01a0*/  UMOV UR4, URZ ;  /* 0x000000ff00047c82 */ /* 0x000fe20008000000 */
[----:B------:R-:W-:Y:S01]  /*01b0*/  MOV R14, RZ ;  /* 0x000000ff000e7202 */ /* 0x000fe20000000f00 */
[----:B------:R-:W-:Y:S01]  /*01c0*/  UISETP.NE.U32.AND UP0, UPT, UR6, 0x1, UPT ;  /* 0x000000010600788c */ /* 0x000fe2000bf05070 */
[----:B------:R-:W-:Y:S02]  /*01d0*/  MOV R12, RZ ;  /* 0x000000ff000c7202 */ /* 0x000fe40000000f00 */
[----:B------:R-:W-:-:S02]  /*01e0*/  MOV R10, RZ ;  /* 0x000000ff000a7202 */ /* 0x000fc40000000f00 */
[----:B------:R-:W-:Y:S02]  /*01f0*/  MOV R16, RZ ;  /* 0x000000ff00107202 */ /* 0x000fe40000000f00 */
[----:B------:R-:W-:Y:S02]  /*0200*/  MOV R24, RZ ;  /* 0x000000ff00187202 */ /* 0x000fe40000000f00 */
[----:B------:R-:W-:Y:S02]  /*0210*/  MOV R22, RZ ;  /* 0x000000ff00167202 */ /* 0x000fe40000000f00 */
[----:B------:R-:W-:Y:S01]  /*0220*/  MOV R26, RZ ;  /* 0x000000ff001a7202 */ /* 0x000fe20000000f00 */
[----:B------:R-:W-:Y:S06]  /*0230*/  BRA.U !UP1, `(.L_x_1) ;  /* 0x0000000109c87547 */ /* 0x000fec000b800000 */
[----:B------:R-:W-:Y:S01]  /*0240*/  HFMA2 R2, -RZ, RZ, 0, 0 ;  /* 0x00000000ff027431 */ /* 0x000fe200000001ff */
[----:B------:R-:W-:Y:S01]  /*0250*/  ULOP3.LUT UR4, UR5, 0x7ffffffe, URZ, 0xc0, !UPT ;  /* 0x7ffffffe05047892 */ /* 0x000fe2000f8ec0ff */
[----:B------:R-:W-:Y:S02]  /*0260*/  MOV R5, R4 ;  /* 0x0000000400057202 */ /* 0x000fe40000000f00 */
[----:B------:R-:W-:Y:S01]  /*0270*/  MOV R6, R3 ;  /* 0x0000000300067202 */ /* 0x000fe20000000f00 */
[----:B------:R-:W-:-:S12]  /*0280*/  UIADD3 UR5, UPT, UPT, -UR4, URZ, URZ ;  /* 0x000000ff04057290 */ /* 0x000fd8000fffe1ff */
.L_x_2:
[----:B------:R-:W0:Y:S08]  /*0290*/  LDC.64 R18, c[0x0][0x380] ;  /* 0x0000e000ff127b82 */ /* 0x000e300000000a00 */
[----:B------:R-:W1:Y:S08]  /*02a0*/  LDC.64 R28, c[0x0][0x388] ;  /* 0x0000e200ff1c7b82 */ /* 0x000e700000000a00 */
[----:B------:R-:W2:Y:S01]  /*02b0*/  LDC R9, c[0x0][0x39c] ;  /* 0x0000e700ff097b82 */ /* 0x000ea20000000800 */
[----:B0-----:R-:W-:-:S05]  /*02c0*/  IMAD.WIDE R18, R5, 0x4, R18 ;  /* 0x0000000405127825 */ /* 0x001fca00078e0212 */
[----:B------:R-:W3:Y:S01]  /*02d0*/  LDG.E.CONSTANT R7, desc[UR8][R18.64] ;  /* 0x0000000812077981 */ /* 0x000ee2000c1e9900 */
[----:B-1----:R-:W-:-:S03]  /*02e0*/  IMAD.WIDE R28, R6, 0x4, R28 ;  /* 0x00000004061c7825 */ /* 0x002fc600078e021c */
[----:B------:R2:W4:Y:S04]  /*02f0*/  LDG.E.CONSTANT R8, desc[UR8][R18.64+0x4] ;  /* 0x0000040812087981 */ /* 0x000528000c1e9900 */
[----:B------:R-:W3:Y:S04]  /*0300*/  LDG.E.CONSTANT R25, desc[UR8][R28.64] ;  /* 0x000000081c197981 */ /* 0x000ee8000c1e9900 */
[----:B------:R-:W5:Y:S04]  /*0310*/  LDG.E.CONSTANT R11, desc[UR8][R28.64+0x4] ;  /* 0x000004081c0b7981 */ /* 0x000f68000c1e9900 */
[----:B------:R-:W4:Y:S04]  /*0320*/  LDG.E.CONSTANT R21, desc[UR8][R28.64+0x8] ;  /* 0x000008081c157981 */ /* 0x000f28000c1e9900 */
[----:B------:R-:W4:Y:S04]  /*0330*/  LDG.E.CONSTANT R23, desc[UR8][R28.64+0xc] ;  /* 0x00000c081c177981 */ /* 0x000f28000c1e9900 */
[----:B------:R-:W4:Y:S04]  /*0340*/  LDG.E.CONSTANT R13, desc[UR8][R28.64+0x10] ;  /* 0x000010081c0d7981 */ /* 0x000f28000c1e9900 */
[----:B------:R-:W4:Y:S04]  /*0350*/  LDG.E.CONSTANT R15, desc[UR8][R28.64+0x14] ;  /* 0x000014081c0f7981 */ /* 0x000f28000c1e9900 */
[----:B------:R-:W4:Y:S01]  /*0360*/  LDG.E.CONSTANT R17, desc[UR8][R28.64+0x18] ;  /* 0x000018081c117981 */ /* 0x000f22000c1e9900 */
[----:B--2---:R-:W-:-:S03]  /*0370*/  IMAD.WIDE R18, R9, 0x4, R28 ;  /* 0x0000000409127825 */ /* 0x004fc600078e021c */
[----:B------:R-:W2:Y:S04]  /*0380*/  LDG.E.CONSTANT R20, desc[UR8][R28.64+0x1c] ;  /* 0x00001c081c147981 */ /* 0x000ea8000c1e9900 */
[----:B------:R-:W2:Y:S01]  /*0390*/  LDG.E.CONSTANT R27, desc[UR8][R18.64+0x1c] ;  /* 0x00001c08121b7981 */ /* 0x000ea2000c1e9900 */
[----:B---3--:R-:W-:-:S03]  /*03a0*/  FFMA R25, R7, R25, R26 ;  /* 0x0000001907197223 */ /* 0x008fc6000000001a */
[----:B------:R-:W3:Y:S01]  /*03b0*/  LDG.E.CONSTANT R26, desc[UR8][R18.64] ;  /* 0x00000008121a7981 */ /* 0x000ee2000c1e9900 */
[----:B-----5:R-:W-:-:S03]  /*03c0*/  FFMA R11, R7, R11, R22 ;  /* 0x0000000b070b7223 */ /* 0x020fc60000000016 */
[----:B------:R-:W5:Y:S01]  /*03d0*/  LDG.E.CONSTANT R22, desc[UR8][R18.64+0x4] ;  /* 0x0000040812167981 */ /* 0x000f62000c1e9900 */
[----:B----4-:R-:W-:-:S03]  /*03e0*/  FFMA R21, R7, R21, R24 ;  /* 0x0000001507157223 */ /* 0x010fc60000000018 */
[----:B------:R-:W4:Y:S01]  /*03f0*/  LDG.E.CONSTANT R24, desc[UR8][R18.64+0x8] ;  /* 0x0000080812187981 */ /* 0x000f22000c1e9900 */
[----:B------:R-:W-:-:S03]  /*0400*/  FFMA R23, R7, R23, R16 ;  /* 0x0000001707177223 */ /* 0x000fc60000000010 */
[----:B------:R-:W4:Y:S01]  /*0410*/  LDG.E.CONSTANT R16, desc[UR8][R18.64+0xc] ;  /* 0x00000c0812107981 */ /* 0x000f22000c1e9900 */
[----:B------:R-:W-:-:S03]  /*0420*/  FFMA R13, R7, R13, R10 ;  /* 0x0000000d070d7223 */ /* 0x000fc6000000000a */
[----:B------:R-:W4:Y:S01]  /*0430*/  LDG.E.CONSTANT R10, desc[UR8][R18.64+0x10] ;  /* 0x00001008120a7981 */ /* 0x000f22000c1e9900 */
[----:B------:R-:W-:-:S03]  /*0440*/  FFMA R15, R7, R15, R12 ;  /* 0x0000000f070f7223 */ /* 0x000fc6000000000c */
[----:B------:R-:W4:Y:S01]  /*0450*/  LDG.E.CONSTANT R12, desc[UR8][R18.64+0x14] ;  /* 0x00001408120c7981 */ /* 0x000f22000c1e9900 */
[----:B------:R-:W-:-:S03]  /*0460*/  FFMA R17, R7, R17, R14 ;  /* 0x0000001107117223 */ /* 0x000fc6000000000e */
[----:B------:R-:W4:Y:S01]  /*0470*/  LDG.E.CONSTANT R14, desc[UR8][R18.64+0x18] ;  /* 0x00001808120e7981 */ /* 0x000f22000c1e9900 */
[----:B------:R-:W-:-:S04]  /*0480*/  UIADD3 UR5, UPT, UPT, UR5, 0x2, URZ ;  /* 0x0000000205057890 */ /* 0x000fc8000fffe0ff */
[----:B------:R-:W-:Y:S01]  /*0490*/  UISETP.NE.AND UP1, UPT, UR5, URZ, UPT ;  /* 0x000000ff0500728c */ /* 0x000fe2000bf25270 */
[----:B--2---:R-:W-:Y:S01]  /*04a0*/  FFMA R2, R7, R20, R2 ;  /* 0x0000001407027223 */ /* 0x004fe20000000002 */
[----:B------:R-:W-:Y:S02]  /*04b0*/  LEA R6, R9, R6, 0x1 ;  /* 0x0000000609067211 */ /* 0x000fe400078e08ff */
[----:B------:R-:W-:Y:S01]  /*04c0*/  IADD3 R5, PT, PT, R5, 0x2, RZ ;  /* 0x0000000205057810 */ /* 0x000fe20007ffe0ff */
[C---:B------:R-:W-:Y:S01]  /*04d0*/  FFMA R2, R8.reuse, R27, R2 ;  /* 0x0000001b08027223 */ /* 0x040fe20000000002 */
[C---:B---3--:R-:W-:Y:S01]  /*04e0*/  FFMA R26, R8.reuse, R26, R25 ;  /* 0x0000001a081a7223 */ /* 0x048fe20000000019 */
[C---:B-----5:R-:W-:Y:S01]  /*04f0*/  FFMA R22, R8.reuse, R22, R11 ;  /* 0x0000001608167223 */ /* 0x060fe2000000000b */
[C---:B----4-:R-:W-:Y:S01]  /*0500*/  FFMA R24, R8.reuse, R24, R21 ;  /* 0x0000001808187223 */ /* 0x050fe20000000015 */
[C---:B------:R-:W-:Y:S01]  /*0510*/  FFMA R16, R8.reuse, R16, R23 ;  /* 0x0000001008107223 */ /* 0x040fe20000000017 */
[C---:B------:R-:W-:Y:S01]  /*0520*/  FFMA R10, R8.reuse, R10, R13 ;  /* 0x0000000a080a7223 */ /* 0x040fe2000000000d */
[C---:B------:R-:W-:Y:S01]  /*0530*/  FFMA R12, R8.reuse, R12, R15 ;  /* 0x0000000c080c7223 */ /* 0x040fe2000000000f */
[----:B------:R-:W-:Y:S01]  /*0540*/  FFMA R14, R8, R14, R17 ;  /* 0x0000000e080e7223 */ /* 0x000fe20000000011 */
[----:B------:R-:W-:Y:S06]  /*0550*/  BRA.U UP1, `(.L_x_2) ;  /* 0xfffffffd014c7547 */ /* 0x000fec000b83ffff */
.L_x_1:
[----:B------:R-:W-:Y:S05]  /*0560*/  BRA.U UP0, `(.L_x_0) ;  /* 0x0000000100607547 */ /* 0x000fea000b800000 */
[----:B------:R-:W0:Y:S01]  /*0570*/  LDC R18, c[0x0][0x39c] ;  /* 0x0000e700ff127b82 */ /* 0x000e220000000800 */
[----:B------:R-:W-:-:S07]  /*0580*/  IADD3 R5, PT, PT, R4, UR4, RZ ;  /* 0x0000000404057c10 */ /* 0x000fce000fffe0ff */
[----:B------:R-:W1:Y:S08]  /*0590*/  LDC.64 R8, c[0x0][0x380] ;  /* 0x0000e000ff087b82 */ /* 0x000e700000000a00 */
[----:B------:R-:W2:Y:S01]  /*05a0*/  LDC.64 R6, c[0x0][0x388] ;  /* 0x0000e200ff067b82 */ /* 0x000ea20000000a00 */
[----:B0-----:R-:W-:Y:S02]  /*05b0*/  IMAD R11, R18, UR4, R3 ;  /* 0x00000004120b7c24 */ /* 0x001fe4000f8e0203 */
[----:B-1----:R-:W-:-:S06]  /*05c0*/  IMAD.WIDE R8, R5, 0x4, R8 ;  /* 0x0000000405087825 */ /* 0x002fcc00078e0208 */
[----:B------:R-:W3:Y:S01]  /*05d0*/  LDG.E.CONSTANT R9, desc[UR8][R8.64] ;  /* 0x0000000808097981 */ /* 0x000ee2000c1e9900 */
[----:B--2---:R-:W-:-:S05]  /*05e0*/  IMAD.WIDE R6, R11, 0x4, R6 ;  /* 0x000000040b067825 */ /* 0x004fca00078e0206 */
[----:B------:R-:W3:Y:S04]  /*05f0*/  LDG.E.CONSTANT R4, desc[UR8][R6.64] ;  /* 0x0000000806047981 */ /* 0x000ee8000c1e9900 */
[----:B------:R-:W2:Y:S04]  /*0600*/  LDG.E.CONSTANT R5, desc[UR8][R6.64+0x4] ;  /* 0x0000040806057981 */ /* 0x000ea8000c1e9900 */
[----:B------:R-:W4:Y:S04]  /*0610*/  LDG.E.CONSTANT R11, desc[UR8][R6.64+0x8] ;  /* 0x00000808060b7981 */ /* 0x000f28000c1e9900 */
[----:B------:R-:W5:Y:S04]  /*0620*/  LDG.E.CONSTANT R13, desc[UR8][R6.64+0xc] ;  /* 0x00000c08060d7981 */ /* 0x000f68000c1e9900 */
[----:B------:R-:W5:Y:S04]  /*0630*/  LDG.E.CONSTANT R15, desc[UR8][R6.64+0x10] ;  /* 0x00001008060f7981 */ /* 0x000f68000c1e9900 */
[----:B------:R-:W5:Y:S04]  /*0640*/  LDG.E.CONSTANT R17, desc[UR8][R6.64+0x14] ;  /* 0x0000140806117981 */ /* 0x000f68000c1e9900 */
[----:B------:R-:W5:Y:S04]  /*0650*/  LDG.E.CONSTANT R19, desc[UR8][R6.64+0x18] ;  /* 0x0000180806137981 */ /* 0x000f68000c1e9900 */
[----:B------:R-:W5:Y:S01]  /*0660*/  LDG.E.CONSTANT R21, desc[UR8][R6.64+0x1c] ;  /* 0x00001c0806157981 */ /* 0x000f62000c1e9900 */
[C---:B---3--:R-:W-:Y:S01]  /*0670*/  FFMA R26, R9.reuse, R4, R26 ;  /* 0x00000004091a7223 */ /* 0x048fe2000000001a */
[C---:B--2---:R-:W-:Y:S01]  /*0680*/  FFMA R22, R9.reuse, R5, R22 ;  /* 0x0000000509167223 */ /* 0x044fe20000000016 */
[C---:B----4-:R-:W-:Y:S01]  /*0690*/  FFMA R24, R9.reuse, R11, R24 ;  /* 0x0000000b09187223 */ /* 0x050fe20000000018 */
[C---:B-----5:R-:W-:Y:S01]  /*06a0*/  FFMA R16, R9.reuse, R13, R16 ;  /* 0x0000000d09107223 */ /* 0x060fe20000000010 */
[C---:B------:R-:W-:Y:S01]  /*06b0*/  FFMA R10, R9.reuse, R15, R10 ;  /* 0x0000000f090a7223 */ /* 0x040fe2000000000a */
[C---:B------:R-:W-:Y:S01]  /*06c0*/  FFMA R12, R9.reuse, R17, R12 ;  /* 0x00000011090c7223 */ /* 0x040fe2000000000c */
[C---:B------:R-:W-:Y:S01]  /*06d0*/  FFMA R14, R9.reuse, R19, R14 ;  /* 0x00000013090e7223 */ /* 0x040fe2000000000e */
[----:B------:R-:W-:-:S07]  /*06e0*/  FFMA R2, R9, R21, R2 ;  /* 0x0000001509027223 */ /* 0x000fce0000000002 */
.L_x_0:
[----:B------:R-:W0:Y:S01]  /*06f0*/  LDC.64 R4, c[0x0][0x390] ;  /* 0x0000e400ff047b82 */ /* 0x000e220000000a00 */
[----:B------:R-:W1:Y:S02]  /*0700*/  LDCU UR4, c[0x0][0x39c] ;  /* 0x00007380ff0477ac */ /* 0x000e640008000800 */
[----:B-1----:R-:W-:-:S04]  /*0710*/  IMAD R3, R0, UR4, R3 ;  /* 0x0000000400037c24 */ /* 0x002fc8000f8e0203 */
[----:B0-----:R-:W-:-:S05]  /*0720*/  IMAD.WIDE R4, R3, 0x4, R4 ;  /* 0x0000000403047825 */ /* 0x001fca00078e0204 */
[----:B------:R-:W-:Y:S04]  /*0730*/  STG.E desc[UR8][R4.64], R26 ;  /* 0x0000001a04007986 */ /* 0x000fe8000c101908 */
[----:B------:R-:W-:Y:S04]  /*0740*/  STG.E desc[UR8][R4.64+0x4], R22 ;  /* 0x0000041604007986 */ /* 0x000fe8000c101908 */
[----:B------:R-:W-:Y:S04]  /*0750*/  STG.E desc[UR8][R4.64+0x8], R24 ;  /* 0x0000081804007986 */ /* 0x000fe8000c101908 */
[----:B------:R-:W-:Y:S04]  /*0760*/  STG.E desc[UR8][R4.64+0xc], R16 ;  /* 0x00000c1004007986 */ /* 0x000fe8000c101908 */
[----:B------:R-:W-:Y:S04]  /*0770*/  STG.E desc[UR8][R4.64+0x10], R10 ;  /* 0x0000100a04007986 */ /* 0x000fe8000c101908 */
[----:B------:R-:W-:Y:S04]  /*0780*/  STG.E desc[UR8][R4.64+0x14], R12 ;  /* 0x0000140c04007986 */ /* 0x000fe8000c101908 */
[----:B------:R-:W-:Y:S04]  /*0790*/  STG.E desc[UR8][R4.64+0x18], R14 ;  /* 0x0000180e04007986 */ /* 0x000fe8000c101908 */
[----:B------:R-:W-:Y:S01]  /*07a0*/  STG.E desc[UR8][R4.64+0x1c], R2 ;  /* 0x00001c0204007986 */ /* 0x000fe2000c101908 */
[----:B------:R-:W-:Y:S05]  /*07b0*/  EXIT ;  /* 0x000000000000794d */ /* 0x000fea0003800000 */
.L_x_3:
[----:B------:R-:W-:-:S00]  /*07c0*/  BRA `(.L_x_3) ;  /* 0xfffffffc00fc7947 */ /* 0x000fc0000383ffff */
[----:B------:R-:W-:-:S00]  /*07d0*/  NOP ;  /* 0x0000000000007918 */ /* 0x000fc00000000000 */
        /* <DEDUP_REMOVED lines=10> */
.L_x_28:


//--------------------- .text._Z15ab_gpu_ijunrollPKfS0_Pfiii --------------------------
	.section	.text._Z15ab_gpu_ijunrollPKfS0_Pfiii,"ax",@progbits
	.align	128
        .global         _Z15ab_gpu_ijunrollPKfS0_Pfiii
        .type           _Z15ab_gpu_ijunrollPKfS0_Pfiii,@function
        .size           _Z15ab_gpu_ijunrollPKfS0_Pfiii,(.L_x_29 - _Z15ab_gpu_ijunrollPKfS0_Pfiii)
        .other          _Z15ab_gpu_ijunrollPKfS0_Pfiii,@"STO_CUDA_ENTRY STV_DEFAULT"
_Z15ab_gpu_ijunrollPKfS0_Pfiii:
.text._Z15ab_gpu_ijunrollPKfS0_Pfiii:
[----:B------:R-:W-:Y:S01]  /*0000*/  LDC R1, c[0x0][0x37c] ;  /* 0x0000df00ff017b82 */ /* 0x000fe20000000800 */
[----:B------:R-:W0:Y:S01]  /*0010*/  S2R R2, SR_CTAID.X ;  /* 0x0000000000027919 */ /* 0x000e220000002500 */
[----:B------:R-:W1:Y:S01]  /*0020*/  LDCU UR5, c[0x0][0x3a0] ;  /* 0x00007400ff0577ac */ /* 0x000e620008000800 */
[----:B------:R-:W-:Y:S01]  /*0030*/  HFMA2 R39, -RZ, RZ, 0, 0 ;  /* 0x00000000ff277431 */ /* 0x000fe200000001ff */
[----:B------:R-:W-:Y:S01]  /*0040*/  MOV R28, RZ ;  /* 0x000000ff001c7202 */ /* 0x000fe20000000f00 */
[----:B------:R-:W2:Y:S01]  /*0050*/  S2R R7, SR_CTAID.Y ;  /* 0x0000000000077919 */ /* 0x000ea20000002600 */
[----:B------:R-:W0:Y:S01]  /*0060*/  LDCU UR8, c[0x0][0x360] ;  /* 0x00006c00ff0877ac */ /* 0x000e220008000800 */
[----:B------:R-:W-:Y:S01]  /*0070*/  HFMA2 R43, -RZ, RZ, 0, 0 ;  /* 0x00000000ff2b7431 */ /* 0x000fe200000001ff */
[----:B------:R-:W-:Y:S01]  /*0080*/  MOV R24, RZ ;  /* 0x000000ff00187202 */ /* 0x000fe20000000f00 */
[----:B------:R-:W2:Y:S01]  /*0090*/  S2R R0, SR_TID.Y ;  /* 0x0000000000007919 */ /* 0x000ea20000002200 */
[----:B------:R-:W2:Y:S01]  /*00a0*/  LDCU UR4, c[0x0][0x364] ;  /* 0x00006c80ff0477ac */ /* 0x000ea20008000800 */
[----:B------:R-:W-:Y:S01]  /*00b0*/  HFMA2 R41, -RZ, RZ, 0, 0 ;  /* 0x00000000ff297431 */ /* 0x000fe200000001ff */
[----:B------:R-:W-:Y:S01]  /*00c0*/  CS2R R34, SRZ ;  /* 0x0000000000227805 */ /* 0x000fe2000001ff00 */
[----:B------:R-:W3:Y:S01]  /*00d0*/  S2R R3, SR_TID.X ;  /* 0x0000000000037919 */ /* 0x000ee20000002100 */
[----:B------:R-:W-:-:S02]  /*00e0*/  CS2R R32, SRZ ;  /* 0x0000000000207805 */ /* 0x000fc4000001ff00 */
[----:B------:R-:W-:Y:S02]  /*00f0*/  CS2R R36, SRZ ;  /* 0x0000000000247805 */ /* 0x000fe4000001ff00 */
[----:B------:R-:W-:Y:S02]  /*0100*/  CS2R R4, SRZ ;  /* 0x0000000000047805 */ /* 0x000fe4000001ff00 */
[----:B------:R-:W-:Y:S01]  /*0110*/  MOV R6, RZ ;  /* 0x000000ff00067202 */ /* 0x000fe20000000f00 */
[----:B------:R-:W4:Y:S01]  /*0120*/  LDCU.64 UR6, c[0x0][0x358] ;  /* 0x00006b00ff0677ac */ /* 0x000f220008000a00 */
[----:B-1----:R-:W-:Y:S01]  /*0130*/  UISETP.GE.AND UP0, UPT, UR5, 0x1, UPT ;  /* 0x000000010500788c */ /* 0x002fe2000bf06270 */
[----:B0-----:R-:W-:Y:S02]  /*0140*/  IMAD R2, R2, UR8, RZ ;  /* 0x0000000802027c24 */ /* 0x001fe4000f8e02ff */
[----:B--2---:R-:W-:Y:S01]  /*0150*/  IMAD R7, R7, UR4, R0 ;  /* 0x0000000407077c24 */ /* 0x004fe2000f8e0200 */
[----:B------:R-:W-:-:S02]  /*0160*/  MOV R0, RZ ;  /* 0x000000ff00007202 */ /* 0x000fc40000000f00 */
[----:B---3--:R-:W-:Y:S01]  /*0170*/  LEA R2, R2, R3, 0x2 ;  /* 0x0000000302027211 */ /* 0x008fe200078e10ff */
[----:B------:R-:W-:Y:S01]  /*0180*/  HFMA2 R3, -RZ, RZ, 0, 0 ;  /* 0x00000000ff037431 */ /* 0x000fe200000001ff */
[----:B------:R-:W-:Y:S01]  /*0190*/  SHF.L.U32 R7, R7, 0x2, RZ ;  /* 0x0000000207077819 */ /* 0x000fe200000006ff */
[----:B----4-:R-:W-:Y:S06]  /*01a0*/  BRA.U !UP0, `(.L_x_4) ;  /* 0x0000000908387547 */ /* 0x010fec000b800000 */
[C---:B------:R-:W-:Y:S01]  /*01b0*/  IADD3 R9, PT, PT, R2.reuse, UR8, RZ ;  /* 0x0000000802097c10 */ /* 0x040fe2000fffe0ff */
[----:B------:R-:W-:Y:S02]  /*01c0*/  UISETP.NE.AND UP0, UPT, UR5, 0x1, UPT ;  /* 0x000000010500788c */ /* 0x000fe4000bf05270 */
[----:B------:R-:W-:Y:S01]  /*01d0*/  IMAD R8, R2, UR5, RZ ;  /* 0x0000000502087c24 */ /* 0x000fe2000f8e02ff */
[----:B------:R-:W-:Y:S02]  /*01e0*/  MOV R6, RZ ;  /* 0x000000ff00067202 */ /* 0x000fe40000000f00 */
[----:B------:R-:W-:Y:S02]  /*01f0*/  CS2R R4, SRZ ;  /* 0x0000000000047805 */ /* 0x000fe4000001ff00 */
[----:B------:R-:W-:Y:S02]  /*0200*/  IADD3 R10, PT, PT, R9, UR8, RZ ;  /* 0x00000008090a7c10 */ /* 0x000fe4000fffe0ff */
[----:B------:R-:W-:-:S02]  /*0210*/  CS2R R32, SRZ ;  /* 0x0000000000207805 */ /* 0x000fc4000001ff00 */
[----:B------:R-:W-:Y:S02]  /*0220*/  MOV R3, RZ ;  /* 0x000000ff00037202 */ /* 0x000fe40000000f00 */
[----:B------:R-:W-:Y:S02]  /*0230*/  CS2R R36, SRZ ;  /* 0x0000000000247805 */ /* 0x000fe4000001ff00 */
[C---:B------:R-:W-:Y:S02]  /*0240*/  IADD3 R11, PT, PT, R10.reuse, UR8, RZ ;  /* 0x000000080a0b7c10 */ /* 0x040fe4000fffe0ff */
[----:B------:R-:W-:Y:S02]  /*0250*/  CS2R R34, SRZ ;  /* 0x0000000000227805 */ /* 0x000fe4000001ff00 */
[----:B------:R-:W-:Y:S01]  /*0260*/  MOV R0, RZ ;  /* 0x000000ff00007202 */ /* 0x000fe20000000f00 */
[----:B------:R-:W-:Y:S01]  /*0270*/  IMAD R9, R9, UR5, RZ ;  /* 0x0000000509097c24 */ /* 0x000fe2000f8e02ff */
[----:B------:R-:W-:Y:S01]  /*0280*/  MOV R41, RZ ;  /* 0x000000ff00297202 */ /* 0x000fe20000000f00 */
[----:B------:R-:W-:Y:S01]  /*0290*/  IMAD R10, R10, UR5, RZ ;  /* 0x000000050a0a7c24 */ /* 0x000fe2000f8e02ff */
[----:B------:R-:W-:Y:S01]  /*02a0*/  MOV R24, RZ ;  /* 0x000000ff00187202 */ /* 0x000fe20000000f00 */
[----:B------:R-:W-:Y:S01]  /*02b0*/  IMAD R11, R11, UR5, RZ ;  /* 0x000000050b0b7c24 */ /* 0x000fe2000f8e02ff */
[----:B------:R-:W-:Y:S01]  /*02c0*/  MOV R43, RZ ;  /* 0x000000ff002b7202 */ /* 0x000fe20000000f00 */
[----:B------:R-:W-:Y:S01]  /*02d0*/  UMOV UR4, URZ ;  /* 0x000000ff00047c82 */ /* 0x000fe20008000000 */
[----:B------:R-:W-:-:S02]  /*02e0*/  MOV R28, RZ ;  /* 0x000000ff001c7202 */ /* 0x000fc40000000f00 */
[----:B------:R-:W-:Y:S01]  /*02f0*/  MOV R39, RZ ;  /* 0x000000ff00277202 */ /* 0x000fe20000000f00 */
[----:B------:R-:W-:Y:S06]  /*0300*/  BRA.U !UP0, `(.L_x_5) ;  /* 0x0000000508407547 */ /* 0x000fec000b800000 */
[----:B------:R-:W-:Y:S01]  /*0310*/  HFMA2 R6, -RZ, RZ, 0, 0 ;  /* 0x00000000ff067431 */ /* 0x000fe200000001ff */
[----:B------:R-:W-:Y:S01]  /*0320*/  ULOP3.LUT UR4, UR5, 0x7ffffffe, URZ, 0xc0, !UPT ;  /* 0x7ffffffe05047892 */ /* 0x000fe2000f8ec0ff */
[----:B------:R-:W-:Y:S02]  /*0330*/  MOV R12, R8 ;  /* 0x00000008000c7202 */ /* 0x000fe40000000f00 */
[----:B------:R-:W-:Y:S01]  /*0340*/  MOV R13, R7 ;  /* 0x00000007000d7202 */ /* 0x000fe20000000f00 */
[----:B------:R-:W-:Y:S01]  /*0350*/  UIADD3 UR4, UPT, UPT, -UR4, URZ, URZ ;  /* 0x000000ff04047290 */ /* 0x000fe2000fffe1ff */
[----:B------:R-:W-:Y:S02]  /*0360*/  MOV R14, R9 ;  /* 0x00000009000e7202 */ /* 0x000fe40000000f00 */
[----:B------:R-:W-:Y:S02]  /*0370*/  MOV R15, R10 ;  /* 0x0000000a000f7202 */ /* 0x000fe40000000f00 */
[----:B------:R-:W-:-:S07]  /*0380*/  MOV R16, R11 ;  /* 0x0000000b00107202 */ /* 0x000fce0000000f00 */
.L_x_6:
[----:B------:R-:W0:Y:S08]  /*0390*/  LDC.64 R46, c[0x0][0x380] ;  /* 0x0000e000ff2e7b82 */ /* 0x000e300000000a00 */
[----:B------:R-:W1:Y:S08]  /*03a0*/  LDC.64 R44, c[0x0][0x388] ;  /* 0x0000e200ff2c7b82 */ /* 0x000e700000000a00 */
[----:B------:R-:W2:Y:S01]  /*03b0*/  LDC R42, c[0x0][0x39c] ;  /* 0x0000e700ff2a7b82 */ /* 0x000ea20000000800 */
[----:B0-----:R-:W-:-:S05]  /*03c0*/  IMAD.WIDE.U32 R22, R14, 0x4, R46 ;  /* 0x000000040e167825 */ /* 0x001fca00078e002e */
[----:B------:R-:W3:Y:S01]  /*03d0*/  LDG.E.CONSTANT R25, desc[UR6][R22.64] ;  /* 0x0000000616197981 */ /* 0x000ee2000c1e9900 */
[----:B-1----:R-:W-:-:S05]  /*03e0*/  IMAD.WIDE R44, R13, 0x4, R44 ;  /* 0x000000040d2c7825 */ /* 0x002fca00078e022c */
[----:B------:R-:W3:Y:S01]  /*03f0*/  LDG.E.CONSTANT R18, desc[UR6][R44.64] ;  /* 0x000000062c127981 */ /* 0x000ee2000c1e9900 */
[----:B------:R-:W-:-:S03]  /*0400*/  IMAD.WIDE.U32 R26, R15, 0x4, R46 ;  /* 0x000000040f1a7825 */ /* 0x000fc600078e002e */
[----:B------:R-:W4:Y:S01]  /*0410*/  LDG.E.CONSTANT R17, desc[UR6][R44.64+0x4] ;  /* 0x000004062c117981 */ /* 0x000f22000c1e9900 */
[----:B------:R-:W-:-:S03]  /*0420*/  IMAD.WIDE R50, R12, 0x4, R46 ;  /* 0x000000040c327825 */ /* 0x000fc600078e022e */
[----:B------:R-:W5:Y:S04]  /*0430*/  LDG.E.CONSTANT R20, desc[UR6][R44.64+0x8] ;  /* 0x000008062c147981 */ /* 0x000f68000c1e9900 */
[----:B------:R-:W5:Y:S04]  /*0440*/  LDG.E.CONSTANT R19, desc[UR6][R44.64+0xc] ;  /* 0x00000c062c137981 */ /* 0x000f68000c1e9900 */
[----:B------:R0:W5:Y:S04]  /*0450*/  LDG.E.CONSTANT R31, desc[UR6][R26.64] ;  /* 0x000000061a1f7981 */ /* 0x000168000c1e9900 */
[----:B------:R-:W5:Y:S01]  /*0460*/  LDG.E.CONSTANT R29, desc[UR6][R50.64] ;  /* 0x00000006321d7981 */ /* 0x000f62000c1e9900 */
[----:B------:R-:W-:Y:S01]  /*0470*/  IMAD.WIDE.U32 R48, R16, 0x4, R46 ;  /* 0x0000000410307825 */ /* 0x000fe200078e002e */
[----:B------:R-:W-:-:S02]  /*0480*/  IADD3 R53, PT, PT, R14, 0x1, RZ ;  /* 0x000000010e357810 */ /* 0x000fc40007ffe0ff */
[----:B------:R-:W5:Y:S01]  /*0490*/  LDG.E.CONSTANT R21, desc[UR6][R50.64+0x4] ;  /* 0x0000040632157981 */ /* 0x000f62000c1e9900 */
[----:B0-----:R-:W-:Y:S02]  /*04a0*/  IADD3 R27, PT, PT, R16, 0x1, RZ ;  /* 0x00000001101b7810 */ /* 0x001fe40007ffe0ff */
[--C-:B------:R-:W-:Y:S01]  /*04b0*/  IMAD.WIDE.U32 R52, R53, 0x4, R46.reuse ;  /* 0x0000000435347825 */ /* 0x100fe200078e002e */
[----:B------:R0:W5:Y:S04]  /*04c0*/  LDG.E.CONSTANT R22, desc[UR6][R48.64] ;  /* 0x0000000630167981 */ /* 0x000168000c1e9900 */
[----:B------:R-:W5:Y:S01]  /*04d0*/  LDG.E.CONSTANT R23, desc[UR6][R52.64] ;  /* 0x0000000634177981 */ /* 0x000f62000c1e9900 */
[----:B0-----:R-:W-:-:S05]  /*04e0*/  IMAD.WIDE.U32 R48, R27, 0x4, R46 ;  /* 0x000000041b307825 */ /* 0x001fca00078e002e */
[----:B------:R-:W5:Y:S01]  /*04f0*/  LDG.E.CONSTANT R27, desc[UR6][R48.64] ;  /* 0x00000006301b7981 */ /* 0x000f62000c1e9900 */
[----:B---3--:R-:W-:Y:S01]  /*0500*/  FFMA R40, R18, R25, R41 ;  /* 0x0000001912287223 */ /* 0x008fe20000000029 */
[----:B------:R-:W-:-:S05]  /*0510*/  IADD3 R41, PT, PT, R15, 0x1, RZ ;  /* 0x000000010f297810 */ /* 0x000fca0007ffe0ff */
[----:B------:R-:W-:-:S04]  /*0520*/  IMAD.WIDE.U32 R50, R41, 0x4, R46 ;  /* 0x0000000429327825 */ /* 0x000fc800078e002e */
[----:B--2---:R-:W-:-:S04]  /*0530*/  IMAD.WIDE R46, R42, 0x4, R44 ;  /* 0x000000042a2e7825 */ /* 0x004fc800078e022c */
[-C--:B----4-:R-:W-:Y:S01]  /*0540*/  FFMA R24, R17, R25.reuse, R24 ;  /* 0x0000001911187223 */ /* 0x090fe20000000018 */
[CC--:B-----5:R-:W-:Y:S01]  /*0550*/  FFMA R26, R20.reuse, R25.reuse, R43 ;  /* 0x00000019141a7223 */ /* 0x0e0fe2000000002b */
[----:B------:R-:W-:Y:S02]  /*0560*/  FFMA R28, R19, R25, R28 ;  /* 0x00000019131c7223 */ /* 0x000fe4000000001c */
[----:B------:R-:W2:Y:S01]  /*0570*/  LDG.E.CONSTANT R25, desc[UR6][R50.64] ;  /* 0x0000000632197981 */ /* 0x000ea2000c1e9900 */
[-C--:B------:R-:W-:Y:S01]  /*0580*/  FFMA R30, R20, R31.reuse, R37 ;  /* 0x0000001f141e7223 */ /* 0x080fe20000000025 */
[-C--:B------:R-:W-:Y:S01]  /*0590*/  FFMA R38, R18, R31.reuse, R39 ;  /* 0x0000001f12267223 */ /* 0x080fe20000000027 */
[-C--:B------:R-:W-:Y:S01]  /*05a0*/  FFMA R36, R17, R31.reuse, R36 ;  /* 0x0000001f11247223 */ /* 0x080fe20000000024 */
[----:B------:R-:W-:Y:S01]  /*05b0*/  FFMA R32, R19, R31, R32 ;  /* 0x0000001f13207223 */ /* 0x000fe20000000020 */
[C---:B------:R-:W-:Y:S01]  /*05c0*/  FFMA R44, R29.reuse, R20, R33 ;  /* 0x000000141d2c7223 */ /* 0x040fe20000000021 */
[C---:B------:R-:W-:Y:S01]  /*05d0*/  FFMA R0, R29.reuse, R18, R0 ;  /* 0x000000121d007223 */ /* 0x040fe20000000000 */
[C---:B------:R-:W-:Y:S01]  /*05e0*/  FFMA R35, R29.reuse, R17, R35 ;  /* 0x000000111d237223 */ /* 0x040fe20000000023 */
[----:B------:R-:W-:Y:S01]  /*05f0*/  FFMA R34, R29, R19, R34 ;  /* 0x000000131d227223 */ /* 0x000fe20000000022 */
[----:B------:R-:W3:Y:S04]  /*0600*/  LDG.E.CONSTANT R37, desc[UR6][R46.64] ;  /* 0x000000062e257981 */ /* 0x000ee8000c1e9900 */
[----:B------:R-:W4:Y:S04]  /*0610*/  LDG.E.CONSTANT R33, desc[UR6][R46.64+0x4] ;  /* 0x000004062e217981 */ /* 0x000f28000c1e9900 */
[----:B------:R-:W5:Y:S04]  /*0620*/  LDG.E.CONSTANT R29, desc[UR6][R46.64+0x8] ;  /* 0x000008062e1d7981 */ /* 0x000f68000c1e9900 */
[----:B------:R-:W5:Y:S01]  /*0630*/  LDG.E.CONSTANT R31, desc[UR6][R46.64+0xc] ;  /* 0x00000c062e1f7981 */ /* 0x000f62000c1e9900 */
[----:B------:R-:W-:-:S04]  /*0640*/  UIADD3 UR4, UPT, UPT, UR4, 0x2, URZ ;  /* 0x0000000204047890 */ /* 0x000fc8000fffe0ff */
[----:B------:R-:W-:Y:S01]  /*0650*/  UISETP.NE.AND UP0, UPT, UR4, URZ, UPT ;  /* 0x000000ff0400728c */ /* 0x000fe2000bf05270 */
[-C--:B------:R-:W-:Y:S01]  /*0660*/  FFMA R18, R18, R22.reuse, R3 ;  /* 0x0000001612127223 */ /* 0x080fe20000000003 */
[-C--:B------:R-:W-:Y:S01]  /*0670*/  FFMA R4, R17, R22.reuse, R4 ;  /* 0x0000001611047223 */ /* 0x080fe20000000004 */
[-C--:B------:R-:W-:Y:S01]  /*0680*/  FFMA R20, R20, R22.reuse, R5 ;  /* 0x0000001614147223 */ /* 0x080fe20000000005 */
[----:B------:R-:W-:Y:S01]  /*0690*/  FFMA R6, R19, R22, R6 ;  /* 0x0000001613067223 */ /* 0x000fe20000000006 */
[----:B------:R-:W-:Y:S02]  /*06a0*/  LEA R13, R42, R13, 0x1 ;  /* 0x0000000d2a0d7211 */ /* 0x000fe400078e08ff */
[----:B------:R-:W-:Y:S02]  /*06b0*/  IADD3 R16, PT, PT, R16, 0x2, RZ ;  /* 0x0000000210107810 */ /* 0x000fe40007ffe0ff */
[----:B------:R-:W-:Y:S02]  /*06c0*/  IADD3 R15, PT, PT, R15, 0x2, RZ ;  /* 0x000000020f0f7810 */ /* 0x000fe40007ffe0ff */
[----:B------:R-:W-:-:S02]  /*06d0*/  IADD3 R14, PT, PT, R14, 0x2, RZ ;  /* 0x000000020e0e7810 */ /* 0x000fc40007ffe0ff */
[----:B------:R-:W-:Y:S01]  /*06e0*/  IADD3 R12, PT, PT, R12, 0x2, RZ ;  /* 0x000000020c0c7810 */ /* 0x000fe20007ffe0ff */
[----:B---3--:R-:W-:Y:S01]  /*06f0*/  FFMA R0, R21, R37, R0 ;  /* 0x0000002515007223 */ /* 0x008fe20000000000 */
[C---:B------:R-:W-:Y:S01]  /*0700*/  FFMA R41, R37.reuse, R23, R40 ;  /* 0x0000001725297223 */ /* 0x040fe20000000028 */
[C---:B--2---:R-:W-:Y:S01]  /*0710*/  FFMA R39, R37.reuse, R25, R38 ;  /* 0x0000001925277223 */ /* 0x044fe20000000026 */
[----:B------:R-:W-:Y:S01]  /*0720*/  FFMA R3, R37, R27, R18 ;  /* 0x0000001b25037223 */ /* 0x000fe20000000012 */
[----:B----4-:R-:W-:Y:S01]  /*0730*/  FFMA R35, R21, R33, R35 ;  /* 0x0000002115237223 */ /* 0x010fe20000000023 */
[C---:B------:R-:W-:Y:S01]  /*0740*/  FFMA R24, R33.reuse, R23, R24 ;  /* 0x0000001721187223 */ /* 0x040fe20000000018 */
[C---:B------:R-:W-:Y:S01]  /*0750*/  FFMA R36, R33.reuse, R25, R36 ;  /* 0x0000001921247223 */ /* 0x040fe20000000024 */
[----:B------:R-:W-:Y:S01]  /*0760*/  FFMA R4, R33, R27, R4 ;  /* 0x0000001b21047223 */ /* 0x000fe20000000004 */
[----:B-----5:R-:W-:Y:S01]  /*0770*/  FFMA R33, R21, R29, R44 ;  /* 0x0000001d15217223 */ /* 0x020fe2000000002c */
[C---:B------:R-:W-:Y:S01]  /*0780*/  FFMA R43, R29.reuse, R23, R26 ;  /* 0x000000171d2b7223 */ /* 0x040fe2000000001a */
[C---:B------:R-:W-:Y:S01]  /*0790*/  FFMA R37, R29.reuse, R25, R30 ;  /* 0x000000191d257223 */ /* 0x040fe2000000001e */
[----:B------:R-:W-:Y:S01]  /*07a0*/  FFMA R5, R29, R27, R20 ;  /* 0x0000001b1d057223 */ /* 0x000fe20000000014 */
[----:B------:R-:W-:Y:S01]  /*07b0*/  FFMA R34, R21, R31, R34 ;  /* 0x0000001f15227223 */ /* 0x000fe20000000022 */
[C---:B------:R-:W-:Y:S01]  /*07c0*/  FFMA R28, R31.reuse, R23, R28 ;  /* 0x000000171f1c7223 */ /* 0x040fe2000000001c */
[C---:B------:R-:W-:Y:S01]  /*07d0*/  FFMA R32, R31.reuse, R25, R32 ;  /* 0x000000191f207223 */ /* 0x040fe20000000020 */
[----:B------:R-:W-:Y:S01]  /*07e0*/  FFMA R6, R31, R27, R6 ;  /* 0x0000001b1f067223 */ /* 0x000fe20000000006 */
[----:B------:R-:W-:Y:S06]  /*07f0*/  BRA.U UP0, `(.L_x_6) ;  /* 0xfffffff900e47547 */ /* 0x000fec000b83ffff */
[----:B------:R-:W-:-:S12]  /*0800*/  ULOP3.LUT UR4, UR5, 0x7ffffffe, URZ, 0xc0, !UPT ;  /* 0x7ffffffe05047892 */ /* 0x000fd8000f8ec0ff */
.L_x_5:
[----:B------:R-:W-:-:S04]  /*0810*/  ULOP3.LUT UR5, UR5, 0x1, URZ, 0xc0, !UPT ;  /* 0x0000000105057892 */ /* 0x000fc8000f8ec0ff */
[----:B------:R-:W-:-:S09]  /*0820*/  UISETP.NE.U32.AND UP0, UPT, UR5, 0x1, UPT ;  /* 0x000000010500788c */ /* 0x000fd2000bf05070 */
[----:B------:R-:W-:Y:S05]  /*0830*/  BRA.U UP0, `(.L_x_4) ;  /* 0x0000000100947547 */ /* 0x000fea000b800000 */
[----:B------:R-:W0:Y:S01]  /*0840*/  LDC R16, c[0x0][0x39c] ;  /* 0x0000e700ff107b82 */ /* 0x000e220000000800 */
[----:B------:R-:W-:Y:S02]  /*0850*/  IADD3 R17, PT, PT, R8, UR4, RZ ;  /* 0x0000000408117c10 */ /* 0x000fe4000fffe0ff */
[----:B------:R-:W-:Y:S02]  /*0860*/  IADD3 R21, PT, PT, R9, UR4, RZ ;  /* 0x0000000409157c10 */ /* 0x000fe4000fffe0ff */
[----:B------:R-:W-:Y:S02]  /*0870*/  IADD3 R23, PT, PT, R10, UR4, RZ ;  /* 0x000000040a177c10 */ /* 0x000fe4000fffe0ff */
[----:B------:R-:W-:Y:S01]  /*0880*/  IADD3 R25, PT, PT, R11, UR4, RZ ;  /* 0x000000040b197c10 */ /* 0x000fe2000fffe0ff */
[----:B------:R-:W1:Y:S08]  /*0890*/  LDC.64 R14, c[0x0][0x380] ;  /* 0x0000e000ff0e7b82 */ /* 0x000e700000000a00 */
[----:B------:R-:W2:Y:S01]  /*08a0*/  LDC.64 R12, c[0x0][0x388] ;  /* 0x0000e200ff0c7b82 */ /* 0x000ea20000000a00 */
[----:B0-----:R-:W-:-:S02]  /*08b0*/  IMAD R19, R16, UR4, R7 ;  /* 0x0000000410137c24 */ /* 0x001fc4000f8e0207 */
[----:B-1----:R-:W-:-:S04]  /*08c0*/  IMAD.WIDE R8, R17, 0x4, R14 ;  /* 0x0000000411087825 */ /* 0x002fc800078e020e */
[----:B------:R-:W-:Y:S02]  /*08d0*/  IMAD.WIDE.U32 R10, R21, 0x4, R14 ;  /* 0x00000004150a7825 */ /* 0x000fe400078e000e */
[----:B------:R-:W3:Y:S02]  /*08e0*/  LDG.E.CONSTANT R8, desc[UR6][R8.64] ;  /* 0x0000000608087981 */ /* 0x000ee4000c1e9900 */
[----:B--2---:R-:W-:Y:S02]  /*08f0*/  IMAD.WIDE R16, R19, 0x4, R12 ;  /* 0x0000000413107825 */ /* 0x004fe400078e020c */
[----:B------:R-:W2:Y:S02]  /*0900*/  LDG.E.CONSTANT R10, desc[UR6][R10.64] ;  /* 0x000000060a0a7981 */ /* 0x000ea4000c1e9900 */
[--C-:B------:R-:W-:Y:S02]  /*0910*/  IMAD.WIDE.U32 R12, R23, 0x4, R14.reuse ;  /* 0x00000004170c7825 */ /* 0x100fe400078e000e */
[----:B------:R-:W3:Y:S02]  /*0920*/  LDG.E.CONSTANT R18, desc[UR6][R16.64] ;  /* 0x0000000610127981 */ /* 0x000ee4000c1e9900 */
[----:B------:R-:W-:-:S02]  /*0930*/  IMAD.WIDE.U32 R14, R25, 0x4, R14 ;  /* 0x00000004190e7825 */ /* 0x000fc400078e000e */
[----:B------:R-:W4:Y:S04]  /*0940*/  LDG.E.CONSTANT R12, desc[UR6][R12.64] ;  /* 0x000000060c0c7981 */ /* 0x000f28000c1e9900 */
[----:B------:R-:W5:Y:S04]  /*0950*/  LDG.E.CONSTANT R14, desc[UR6][R14.64] ;  /* 0x000000060e0e7981 */ /* 0x000f68000c1e9900 */
[----:B------:R-:W5:Y:S04]  /*0960*/  LDG.E.CONSTANT R19, desc[UR6][R16.64+0x4] ;  /* 0x0000040610137981 */ /* 0x000f68000c1e9900 */
[----:B------:R-:W5:Y:S04]  /*0970*/  LDG.E.CONSTANT R20, desc[UR6][R16.64+0x8] ;  /* 0x0000080610147981 */ /* 0x000f68000c1e9900 */
[----:B------:R-:W5:Y:S01]  /*0980*/  LDG.E.CONSTANT R21, desc[UR6][R16.64+0xc] ;  /* 0x00000c0610157981 */ /* 0x000f62000c1e9900 */
[----:B---3--:R-:W-:Y:S01]  /*0990*/  FFMA R0, R8, R18, R0 ;  /* 0x0000001208007223 */ /* 0x008fe20000000000 */
[C---:B--2---:R-:W-:Y:S01]  /*09a0*/  FFMA R41, R18.reuse, R10, R41 ;  /* 0x0000000a12297223 */ /* 0x044fe20000000029 */
[C---:B----4-:R-:W-:Y:S01]  /*09b0*/  FFMA R39, R18.reuse, R12, R39 ;  /* 0x0000000c12277223 */ /* 0x050fe20000000027 */
[----:B-----5:R-:W-:Y:S01]  /*09c0*/  FFMA R3, R18, R14, R3 ;  /* 0x0000000e12037223 */ /* 0x020fe20000000003 */
[C---:B------:R-:W-:Y:S01]  /*09d0*/  FFMA R35, R8.reuse, R19, R35 ;  /* 0x0000001308237223 */ /* 0x040fe20000000023 */
[C---:B------:R-:W-:Y:S01]  /*09e0*/  FFMA R24, R19.reuse, R10, R24 ;  /* 0x0000000a13187223 */ /* 0x040fe20000000018 */
[C---:B------:R-:W-:Y:S01]  /*09f0*/  FFMA R36, R19.reuse, R12, R36 ;  /* 0x0000000c13247223 */ /* 0x040fe20000000024 */
[----:B------:R-:W-:Y:S01]  /*0a00*/  FFMA R4, R19, R14, R4 ;  /* 0x0000000e13047223 */ /* 0x000fe20000000004 */
[----:B------:R-:W-:Y:S01]  /*0a10*/  FFMA R33, R8, R20, R33 ;  /* 0x0000001408217223 */ /* 0x000fe20000000021 */
[C---:B------:R-:W-:Y:S01]  /*0a20*/  FFMA R43, R20.reuse, R10, R43 ;  /* 0x0000000a142b7223 */ /* 0x040fe2000000002b */
[C---:B------:R-:W-:Y:S01]  /*0a30*/  FFMA R37, R20.reuse, R12, R37 ;  /* 0x0000000c14257223 */ /* 0x040fe20000000025 */
[----:B------:R-:W-:Y:S01]  /*0a40*/  FFMA R5, R20, R14, R5 ;  /* 0x0000000e14057223 */ /* 0x000fe20000000005 */
[----:B------:R-:W-:Y:S01]  /*0a50*/  FFMA R34, R8, R21, R34 ;  /* 0x0000001508227223 */ /* 0x000fe20000000022 */
[C---:B------:R-:W-:Y:S01]  /*0a60*/  FFMA R28, R21.reuse, R10, R28 ;  /* 0x0000000a151c7223 */ /* 0x040fe2000000001c */
[C---:B------:R-:W-:Y:S01]  /*0a70*/  FFMA R32, R21.reuse, R12, R32 ;  /* 0x0000000c15207223 */ /* 0x040fe20000000020 */
[----:B------:R-:W-:-:S07]  /*0a80*/  FFMA R6, R21, R14, R6 ;  /* 0x0000000e15067223 */ /* 0x000fce0000000006 */
.L_x_4:
[----:B------:R-:W0:Y:S01]  /*0a90*/  LDCU UR4, c[0x0][0x39c] ;  /* 0x00007380ff0477ac */ /* 0x000e220008000800 */
[----:B------:R-:W1:Y:S01]  /*0aa0*/  LDC.64 R8, c[0x0][0x390] ;  /* 0x0000e400ff087b82 */ /* 0x000e620000000a00 */
[----:B------:R-:W-:-:S04]  /*0ab0*/  IADD3 R10, PT, PT, R2, UR8, RZ ;  /* 0x00000008020a7c10 */ /* 0x000fc8000fffe0ff */
[C---:B------:R-:W-:Y:S01]  /*0ac0*/  IADD3 R12, PT, PT, R10.reuse, UR8, RZ ;  /* 0x000000080a0c7c10 */ /* 0x040fe2000fffe0ff */
[--C-:B0-----:R-:W-:Y:S02]  /*0ad0*/  IMAD R13, R10, UR4, R7.reuse ;  /* 0x000000040a0d7c24 */ /* 0x101fe4000f8e0207 */
[--C-:B------:R-:W-:Y:S01]  /*0ae0*/  IMAD R11, R2, UR4, R7.reuse ;  /* 0x00000004020b7c24 */ /* 0x100fe2000f8e0207 */
[C---:B------:R-:W-:Y:S01]  /*0af0*/  IADD3 R2, PT, PT, R12.reuse, UR8, RZ ;  /* 0x000000080c027c10 */ /* 0x040fe2000fffe0ff */
[----:B------:R-:W-:Y:S01]  /*0b00*/  IMAD R23, R12, UR4, R7 ;  /* 0x000000040c177c24 */ /* 0x000fe2000f8e0207 */
[C---:B------:R-:W-:Y:S02]  /*0b10*/  IADD3 R21, PT, PT, R13.reuse, 0x1, RZ ;  /* 0x000000010d157810 */ /* 0x040fe40007ffe0ff */
[----:B------:R-:W-:Y:S01]  /*0b20*/  IADD3 R17, PT, PT, R13, 0x2, RZ ;  /* 0x000000020d117810 */ /* 0x000fe20007ffe0ff */
[----:B-1----:R-:W-:Y:S01]  /*0b30*/  IMAD.WIDE R10, R11, 0x4, R8 ;  /* 0x000000040b0a7825 */ /* 0x002fe200078e0208 */
[----:B------:R-:W-:-:S02]  /*0b40*/  IADD3 R19, PT, PT, R13, 0x3, RZ ;  /* 0x000000030d137810 */ /* 0x000fc40007ffe0ff */
[C---:B------:R-:W-:Y:S01]  /*0b50*/  IADD3 R25, PT, PT, R23.reuse, 0x1, RZ ;  /* 0x0000000117197810 */ /* 0x040fe20007ffe0ff */
[----:B------:R-:W-:Y:S01]  /*0b60*/  IMAD R7, R2, UR4, R7 ;  /* 0x0000000402077c24 */ /* 0x000fe2000f8e0207 */
[----:B------:R-:W-:Y:S01]  /*0b70*/  IADD3 R27, PT, PT, R23, 0x2, RZ ;  /* 0x00000002171b7810 */ /* 0x000fe20007ffe0ff */
[--C-:B------:R-:W-:Y:S01]  /*0b80*/  IMAD.WIDE.U32 R14, R13, 0x4, R8.reuse ;  /* 0x000000040d0e7825 */ /* 0x100fe200078e0008 */
[----:B------:R-:W-:Y:S01]  /*0b90*/  IADD3 R29, PT, PT, R23, 0x3, RZ ;  /* 0x00000003171d7810 */ /* 0x000fe20007ffe0ff */
[----:B------:R-:W-:Y:S01]  /*0ba0*/  STG.E desc[UR6][R10.64], R0 ;  /* 0x000000000a007986 */ /* 0x000fe2000c101906 */
[----:B------:R-:W-:Y:S01]  /*0bb0*/  IADD3 R31, PT, PT, R7, 0x1, RZ ;  /* 0x00000001071f7810 */ /* 0x000fe20007ffe0ff */
[--C-:B------:R-:W-:Y:S02]  /*0bc0*/  IMAD.WIDE.U32 R20, R21, 0x4, R8.reuse ;  /* 0x0000000415147825 */ /* 0x100fe400078e0008 */
[----:B------:R0:W-:Y:S02]  /*0bd0*/  STG.E desc[UR6][R10.64+0x4], R35 ;  /* 0x000004230a007986 */ /* 0x0001e4000c101906 */
[----:B------:R-:W-:-:S02]  /*0be0*/  IMAD.WIDE.U32 R12, R17, 0x4, R8 ;  /* 0x00000004110c7825 */ /* 0x000fc400078e0008 */
[----:B------:R1:W-:Y:S02]  /*0bf0*/  STG.E desc[UR6][R10.64+0x8], R33 ;  /* 0x000008210a007986 */ /* 0x0003e4000c101906 */
[--C-:B------:R-:W-:Y:S02]  /*0c00*/  IMAD.WIDE.U32 R16, R19, 0x4, R8.reuse ;  /* 0x0000000413107825 */ /* 0x100fe400078e0008 */
[----:B------:R2:W-:Y:S02]  /*0c10*/  STG.E desc[UR6][R10.64+0xc], R34 ;  /* 0x00000c220a007986 */ /* 0x0005e4000c101906 */
[--C-:B------:R-:W-:Y:S02]  /*0c20*/  IMAD.WIDE.U32 R18, R23, 0x4, R8.reuse ;  /* 0x0000000417127825 */ /* 0x100fe400078e0008 */
[----:B------:R3:W-:Y:S01]  /*0c30*/  STG.E desc[UR6][R14.64], R41 ;  /* 0x000000290e007986 */ /* 0x0007e2000c101906 */
[C---:B0-----:R-:W-:Y:S01]  /*0c40*/  IADD3 R35, PT, PT, R7.reuse, 0x3, RZ ;  /* 0x0000000307237810 */ /* 0x041fe20007ffe0ff */
[C-C-:B------:R-:W-:Y:S01]  /*0c50*/  IMAD.WIDE.U32 R22, R7.reuse, 0x4, R8.reuse ;  /* 0x0000000407167825 */ /* 0x140fe200078e0008 */
[----:B-1----:R-:W-:Y:S01]  /*0c60*/  IADD3 R33, PT, PT, R7, 0x2, RZ ;  /* 0x0000000207217810 */ /* 0x002fe20007ffe0ff */
[----:B------:R0:W-:Y:S02]  /*0c70*/  STG.E desc[UR6][R20.64], R24 ;  /* 0x0000001814007986 */ /* 0x0001e4000c101906 */
[----:B--2---:R-:W-:-:S02]  /*0c80*/  IMAD.WIDE.U32 R10, R25, 0x4, R8 ;  /* 0x00000004190a7825 */ /* 0x004fc400078e0008 */
[----:B------:R-:W-:Y:S02]  /*0c90*/  STG.E desc[UR6][R12.64], R43 ;  /* 0x0000002b0c007986 */ /* 0x000fe4000c101906 */
[--C-:B---3--:R-:W-:Y:S02]  /*0ca0*/  IMAD.WIDE.U32 R14, R27, 0x4, R8.reuse ;  /* 0x000000041b0e7825 */ /* 0x108fe400078e0008 */
[----:B------:R-:W-:Y:S02]  /*0cb0*/  STG.E desc[UR6][R16.64], R28 ;  /* 0x0000001c10007986 */ /* 0x000fe4000c101906 */
[--C-:B------:R-:W-:Y:S02]  /*0cc0*/  IMAD.WIDE.U32 R26, R33, 0x4, R8.reuse ;  /* 0x00000004211a7825 */ /* 0x100fe400078e0008 */
[----:B------:R-:W-:Y:S02]  /*0cd0*/  STG.E desc[UR6][R18.64], R39 ;  /* 0x0000002712007986 */ /* 0x000fe4000c101906 */
[----:B0-----:R-:W-:-:S02]  /*0ce0*/  IMAD.WIDE.U32 R20, R29, 0x4, R8 ;  /* 0x000000041d147825 */ /* 0x001fc400078e0008 */
[----:B------:R-:W-:Y:S02]  /*0cf0*/  STG.E desc[UR6][R10.64], R36 ;  /* 0x000000240a007986 */ /* 0x000fe4000c101906 */
[--C-:B------:R-:W-:Y:S02]  /*0d00*/  IMAD.WIDE.U32 R24, R31, 0x4, R8.reuse ;  /* 0x000000041f187825 */ /* 0x100fe400078e0008 */
[----:B------:R-:W-:Y:S02]  /*0d10*/  STG.E desc[UR6][R14.64], R37 ;  /* 0x000000250e007986 */ /* 0x000fe4000c101906 */
[----:B------:R-:W-:Y:S02]  /*0d20*/  IMAD.WIDE.U32 R8, R35, 0x4, R8 ;  /* 0x0000000423087825 */ /* 0x000fe400078e0008 */
[----:B------:R-:W-:Y:S04]  /*0d30*/  STG.E desc[UR6][R20.64], R32 ;  /* 0x0000002014007986 */ /* 0x000fe8000c101906 */
[----:B------:R-:W-:Y:S04]  /*0d40*/  STG.E desc[UR6][R22.64], R3 ;  /* 0x0000000316007986 */ /* 0x000fe8000c101906 */
[----:B------:R-:W-:Y:S04]  /*0d50*/  STG.E desc[UR6][R24.64], R4 ;  /* 0x0000000418007986 */ /* 0x000fe8000c101906 */
[----:B------:R-:W-:Y:S04]  /*0d60*/  STG.E desc[UR6][R26.64], R5 ;  /* 0x000000051a007986 */ /* 0x000fe8000c101906 */
[----:B------:R-:W-:Y:S01]  /*0d70*/  STG.E desc[UR6][R8.64], R6 ;  /* 0x0000000608007986 */ /* 0x000fe2000c101906 */
[----:B------:R-:W-:Y:S05]  /*0d80*/  EXIT ;  /* 0x000000000000794d */ /* 0x000fea0003800000 */
.L_x_7:
        /* <DEDUP_REMOVED lines=15> */
.L_x_29:


//--------------------- .text._Z14ab_gpu_iunrollPKfS0_Pfiii --------------------------
	.section	.text._Z14ab_gpu_iunrollPKfS0_Pfiii,"ax",@progbits
	.align	128
        .global         _Z14ab_gpu_iunrollPKfS0_Pfiii
        .type           _Z14ab_gpu_iunrollPKfS0_Pfiii,@function
        .size           _Z14ab_gpu_iunrollPKfS0_Pfiii,(.L_x_30 - _Z14ab_gpu_iunrollPKfS0_Pfiii)
        .other          _Z14ab_gpu_iunrollPKfS0_Pfiii,@"STO_CUDA_ENTRY STV_DEFAULT"
_Z14ab_gpu_iunrollPKfS0_Pfiii:
.text._Z14ab_gpu_iunrollPKfS0_Pfiii:
[----:B------:R-:W-:Y:S01]  /*0000*/  LDC R1, c[0x0][0x37c] ;  /* 0x0000df00ff017b82 */ /* 0x000fe20000000800 */
[----:B------:R-:W0:Y:S07]  /*0010*/  S2R R2, SR_CTAID.X ;  /* 0x0000000000027919 */ /* 0x000e2e0000002500 */
[----:B------:R-:W1:Y:S01]  /*0020*/  LDC R0, c[0x0][0x3a0] ;  /* 0x0000e800ff007b82 */ /* 0x000e620000000800 */
[----:B------:R-:W0:Y:S01]  /*0030*/  LDCU UR6, c[0x0][0x360] ;  /* 0x00006c00ff0677ac */ /* 0x000e220008000800 */
[----:B------:R-:W-:Y:S01]  /*0040*/  HFMA2 R21, -RZ, RZ, 0, 0 ;  /* 0x00000000ff157431 */ /* 0x000fe200000001ff */
[----:B------:R-:W2:Y:S01]  /*0050*/  S2R R3, SR_TID.X ;  /* 0x0000000000037919 */ /* 0x000ea20000002100 */
[----:B------:R-:W-:Y:S01]  /*0060*/  CS2R R22, SRZ ;  /* 0x0000000000167805 */ /* 0x000fe2000001ff00 */
[----:B------:R-:W3:Y:S01]  /*0070*/  LDCU UR7, c[0x0][0x364] ;  /* 0x00006c80ff0777ac */ /* 0x000ee20008000800 */
[----:B------:R-:W-:Y:S01]  /*0080*/  MOV R24, RZ ;  /* 0x000000ff00187202 */ /* 0x000fe20000000f00 */
[----:B------:R-:W3:Y:S01]  /*0090*/  S2R R4, SR_CTAID.Y ;  /* 0x0000000000047919 */ /* 0x000ee20000002600 */
[----:B------:R-:W4:Y:S01]  /*00a0*/  LDCU.64 UR4, c[0x0][0x358] ;  /* 0x00006b00ff0477ac */ /* 0x000f220008000a00 */
[----:B------:R-:W3:Y:S01]  /*00b0*/  S2R R5, SR_TID.Y ;  /* 0x0000000000057919 */ /* 0x000ee20000002200 */
[----:B-1----:R-:W-:Y:S01]  /*00c0*/  ISETP.GE.AND P0, PT, R0, 0x1, PT ;  /* 0x000000010000780c */ /* 0x002fe20003f06270 */
[----:B0-----:R-:W-:-:S05]  /*00d0*/  IMAD R2, R2, UR6, RZ ;  /* 0x0000000602027c24 */ /* 0x001fca000f8e02ff */
[----:B--2---:R-:W-:Y:S01]  /*00e0*/  LEA R2, R2, R3, 0x2 ;  /* 0x0000000302027211 */ /* 0x004fe200078e10ff */
[----:B---3--:R-:W-:-:S06]  /*00f0*/  IMAD R3, R4, UR7, R5 ;  /* 0x0000000704037c24 */ /* 0x008fcc000f8e0205 */
[----:B----4-:R-:W-:Y:S05]  /*0100*/  @!P0 BRA `(.L_x_8) ;  /* 0x0000000800848947 */ /* 0x010fea0003800000 */
[----:B------:R-:W-:Y:S01]  /*0110*/  ISETP.GE.U32.AND P1, PT, R0, 0x4, PT ;  /* 0x000000040000780c */ /* 0x000fe20003f26070 */
[C---:B------:R-:W-:Y:S01]  /*0120*/  IMAD R9, R2.reuse, R0, RZ ;  /* 0x0000000002097224 */ /* 0x040fe200078e02ff */
[----:B------:R-:W-:Y:S02]  /*0130*/  IADD3 R11, PT, PT, R2, UR6, RZ ;  /* 0x00000006020b7c10 */ /* 0x000fe4000fffe0ff */
[----:B------:R-:W-:Y:S02]  /*0140*/  CS2R R22, SRZ ;  /* 0x0000000000167805 */ /* 0x000fe4000001ff00 */
[----:B------:R-:W-:Y:S02]  /*0150*/  LOP3.LUT R5, R0, 0x3, RZ, 0xc0, !PT ;  /* 0x0000000300057812 */ /* 0x000fe400078ec0ff */
[----:B------:R-:W-:Y:S02]  /*0160*/  IADD3 R7, PT, PT, R11, UR6, RZ ;  /* 0x000000060b077c10 */ /* 0x000fe4000fffe0ff */
[----:B------:R-:W-:-:S02]  /*0170*/  ISETP.NE.AND P0, PT, R5, RZ, PT ;  /* 0x000000ff0500720c */ /* 0x000fc40003f05270 */
[----:B------:R-:W-:Y:S02]  /*0180*/  IADD3 R8, PT, PT, R7, UR6, RZ ;  /* 0x0000000607087c10 */ /* 0x000fe4000fffe0ff */
[----:B------:R-:W-:Y:S02]  /*0190*/  MOV R24, RZ ;  /* 0x000000ff00187202 */ /* 0x000fe40000000f00 */
[----:B------:R-:W-:Y:S02]  /*01a0*/  MOV R6, RZ ;  /* 0x000000ff00067202 */ /* 0x000fe40000000f00 */
[----:B------:R-:W-:Y:S01]  /*01b0*/  MOV R21, RZ ;  /* 0x000000ff00157202 */ /* 0x000fe20000000f00 */
[----:B------:R-:W-:Y:S06]  /*01c0*/  @!P1 BRA `(.L_x_9) ;  /* 0x0000000400409947 */ /* 0x000fec0003800000 */
[----:B------:R-:W-:Y:S01]  /*01d0*/  LOP3.LUT R6, R0, 0x7ffffffc, RZ, 0xc0, !PT ;  /* 0x7ffffffc00067812 */ /* 0x000fe200078ec0ff */
[----:B------:R-:W-:Y:S02]  /*01e0*/  HFMA2 R24, -RZ, RZ, 0, 0 ;  /* 0x00000000ff187431 */ /* 0x000fe400000001ff */
[-C--:B------:R-:W-:Y:S01]  /*01f0*/  IMAD R18, R11, R0.reuse, 0x3 ;  /* 0x000000030b127424 */ /* 0x080fe200078e0200 */
[----:B------:R-:W-:Y:S01]  /*0200*/  MOV R10, R3 ;  /* 0x00000003000a7202 */ /* 0x000fe20000000f00 */
[-C--:B------:R-:W-:Y:S01]  /*0210*/  IMAD R4, R8, R0.reuse, 0x3 ;  /* 0x0000000308047424 */ /* 0x080fe200078e0200 */
[----:B------:R-:W-:Y:S01]  /*0220*/  IADD3 R20, PT, PT, -R6, RZ, RZ ;  /* 0x000000ff06147210 */ /* 0x000fe20007ffe1ff */
[----:B------:R-:W-:-:S07]  /*0230*/  IMAD R11, R7, R0, 0x3 ;  /* 0x00000003070b7424 */ /* 0x000fce00078e0200 */
.L_x_10:
[----:B------:R-:W0:Y:S01]  /*0240*/  LDC.64 R12, c[0x0][0x380] ;  /* 0x0000e000ff0c7b82 */ /* 0x000e220000000a00 */
[----:B------:R-:W-:-:S07]  /*0250*/  IADD3 R17, PT, PT, R18, -0x3, RZ ;  /* 0xfffffffd12117810 */ /* 0x000fce0007ffe0ff */
[----:B------:R-:W1:Y:S01]  /*0260*/  LDC.64 R14, c[0x0][0x388] ;  /* 0x0000e200ff0e7b82 */ /* 0x000e620000000a00 */
[----:B0-----:R-:W-:-:S05]  /*0270*/  IMAD.WIDE.U32 R16, R17, 0x4, R12 ;  /* 0x0000000411107825 */ /* 0x001fca00078e000c */
[----:B------:R0:W2:Y:S01]  /*0280*/  LDG.E.CONSTANT R26, desc[UR4][R16.64] ;  /* 0x00000004101a7981 */ /* 0x0000a2000c1e9900 */
[----:B-1----:R-:W-:-:S05]  /*0290*/  IMAD.WIDE R14, R10, 0x4, R14 ;  /* 0x000000040a0e7825 */ /* 0x002fca00078e020e */
[----:B------:R-:W2:Y:S01]  /*02a0*/  LDG.E.CONSTANT R19, desc[UR4][R14.64] ;  /* 0x000000040e137981 */ /* 0x000ea2000c1e9900 */
[----:B------:R-:W-:Y:S02]  /*02b0*/  IADD3 R25, PT, PT, R11, -0x3, RZ ;  /* 0xfffffffd0b197810 */ /* 0x000fe40007ffe0ff */
[----:B------:R-:W-:-:S03]  /*02c0*/  IADD3 R27, PT, PT, R4, -0x3, RZ ;  /* 0xfffffffd041b7810 */ /* 0x000fc60007ffe0ff */
[----:B0-----:R-:W-:-:S05]  /*02d0*/  IMAD.WIDE.U32 R16, R25, 0x4, R12 ;  /* 0x0000000419107825 */ /* 0x001fca00078e000c */
[----:B------:R0:W3:Y:S02]  /*02e0*/  LDG.E.CONSTANT R25, desc[UR4][R16.64] ;  /* 0x0000000410197981 */ /* 0x0000e4000c1e9900 */
[----:B0-----:R-:W-:-:S05]  /*02f0*/  IMAD.WIDE.U32 R16, R27, 0x4, R12 ;  /* 0x000000041b107825 */ /* 0x001fca00078e000c */
[----:B------:R2:W4:Y:S02]  /*0300*/  LDG.E.CONSTANT R29, desc[UR4][R16.64] ;  /* 0x00000004101d7981 */ /* 0x000524000c1e9900 */
[----:B--2---:R-:W-:Y:S01]  /*0310*/  FFMA R17, R19, R26, R21 ;  /* 0x0000001a13117223 */ /* 0x004fe20000000015 */
[----:B------:R-:W-:-:S05]  /*0320*/  IMAD.WIDE R26, R9, 0x4, R12 ;  /* 0x00000004091a7825 */ /* 0x000fca00078e020c */
[----:B------:R-:W2:Y:S01]  /*0330*/  LDG.E.CONSTANT R28, desc[UR4][R26.64] ;  /* 0x000000041a1c7981 */ /* 0x000ea2000c1e9900 */
[C---:B---3--:R-:W-:Y:S01]  /*0340*/  FFMA R22, R19.reuse, R25, R22 ;  /* 0x0000001913167223 */ /* 0x048fe20000000016 */
[----:B----4-:R-:W-:Y:S01]  /*0350*/  FFMA R24, R19, R29, R24 ;  /* 0x0000001d13187223 */ /* 0x010fe20000000018 */
[----:B------:R-:W-:Y:S01]  /*0360*/  IADD3 R29, PT, PT, R18, -0x2, RZ ;  /* 0xfffffffe121d7810 */ /* 0x000fe20007ffe0ff */
[----:B--2---:R-:W-:-:S04]  /*0370*/  FFMA R23, R28, R19, R23 ;  /* 0x000000131c177223 */ /* 0x004fc80000000017 */
[----:B------:R-:W-:Y:S01]  /*0380*/  IMAD.WIDE.U32 R28, R29, 0x4, R12 ;  /* 0x000000041d1c7825 */ /* 0x000fe200078e000c */
[----:B------:R-:W-:-:S04]  /*0390*/  IADD3 R19, PT, PT, R11, -0x2, RZ ;  /* 0xfffffffe0b137810 */ /* 0x000fc80007ffe0ff */
[----:B------:R0:W2:Y:S02]  /*03a0*/  LDG.E.CONSTANT R21, desc[UR4][R28.64] ;  /* 0x000000041c157981 */ /* 0x0000a4000c1e9900 */
[----:B0-----:R-:W-:Y:S02]  /*03b0*/  IMAD.WIDE.U32 R28, R19, 0x4, R12 ;  /* 0x00000004131c7825 */ /* 0x001fe400078e000c */
[----:B------:R-:W0:Y:S03]  /*03c0*/  LDC R19, c[0x0][0x39c] ;  /* 0x0000e700ff137b82 */ /* 0x000e260000000800 */
[----:B------:R-:W3:Y:S01]  /*03d0*/  LDG.E.CONSTANT R16, desc[UR4][R28.64] ;  /* 0x000000041c107981 */ /* 0x000ee2000c1e9900 */
[----:B0-----:R-:W-:-:S05]  /*03e0*/  IMAD.WIDE R14, R19, 0x4, R14 ;  /* 0x00000004130e7825 */ /* 0x001fca00078e020e */
[----:B------:R-:W2:Y:S02]  /*03f0*/  LDG.E.CONSTANT R25, desc[UR4][R14.64] ;  /* 0x000000040e197981 */ /* 0x000ea4000c1e9900 */
[C---:B--2---:R-:W-:Y:S02]  /*0400*/  FFMA R21, R25.reuse, R21, R17 ;  /* 0x0000001519157223 */ /* 0x044fe40000000011 */
[----:B------:R-:W2:Y:S01]  /*0410*/  LDG.E.CONSTANT R17, desc[UR4][R26.64+0x4] ;  /* 0x000004041a117981 */ /* 0x000ea2000c1e9900 */
[----:B---3--:R-:W-:Y:S01]  /*0420*/  FFMA R22, R25, R16, R22 ;  /* 0x0000001019167223 */ /* 0x008fe20000000016 */
[----:B--2---:R-:W-:Y:S01]  /*0430*/  FFMA R23, R17, R25, R23 ;  /* 0x0000001911177223 */ /* 0x004fe20000000017 */
[----:B------:R-:W-:-:S05]  /*0440*/  IADD3 R17, PT, PT, R4, -0x2, RZ ;  /* 0xfffffffe04117810 */ /* 0x000fca0007ffe0ff */
[----:B------:R-:W-:-:S06]  /*0450*/  IMAD.WIDE.U32 R16, R17, 0x4, R12 ;  /* 0x0000000411107825 */ /* 0x000fcc00078e000c */
[----:B------:R-:W2:Y:S01]  /*0460*/  LDG.E.CONSTANT R16, desc[UR4][R16.64] ;  /* 0x0000000410107981 */ /* 0x000ea2000c1e9900 */
[----:B------:R-:W-:Y:S01]  /*0470*/  IADD3 R29, PT, PT, R18, -0x1, RZ ;  /* 0xffffffff121d7810 */ /* 0x000fe20007ffe0ff */
[----:B------:R-:W-:-:S04]  /*0480*/  IMAD.WIDE R14, R19, 0x4, R14 ;  /* 0x00000004130e7825 */ /* 0x000fc800078e020e */
[----:B--2---:R-:W-:Y:S01]  /*0490*/  FFMA R24, R25, R16, R24 ;  /* 0x0000001019187223 */ /* 0x004fe20000000018 */
[--C-:B------:R-:W-:Y:S01]  /*04a0*/  IMAD.WIDE.U32 R16, R29, 0x4, R12.reuse ;  /* 0x000000041d107825 */ /* 0x100fe200078e000c */
[----:B------:R-:W-:Y:S01]  /*04b0*/  IADD3 R29, PT, PT, R11, -0x1, RZ ;  /* 0xffffffff0b1d7810 */ /* 0x000fe20007ffe0ff */
[----:B------:R-:W2:Y:S04]  /*04c0*/  LDG.E.CONSTANT R25, desc[UR4][R26.64+0x8] ;  /* 0x000008041a197981 */ /* 0x000ea8000c1e9900 */
[----:B------:R-:W-:-:S06]  /*04d0*/  IMAD.WIDE.U32 R28, R29, 0x4, R12 ;  /* 0x000000041d1c7825 */ /* 0x000fcc00078e000c */
[----:B------:R0:W3:Y:S04]  /*04e0*/  LDG.E.CONSTANT R28, desc[UR4][R28.64] ;  /* 0x000000041c1c7981 */ /* 0x0000e8000c1e9900 */
[----:B------:R-:W4:Y:S01]  /*04f0*/  LDG.E.CONSTANT R26, desc[UR4][R26.64+0xc] ;  /* 0x00000c041a1a7981 */ /* 0x000f22000c1e9900 */
[----:B0-----:R-:W-:-:S03]  /*0500*/  IADD3 R29, PT, PT, R4, -0x1, RZ ;  /* 0xffffffff041d7810 */ /* 0x001fc60007ffe0ff */
[----:B------:R0:W5:Y:S02]  /*0510*/  LDG.E.CONSTANT R27, desc[UR4][R16.64] ;  /* 0x00000004101b7981 */ /* 0x000164000c1e9900 */
[----:B0-----:R-:W-:-:S06]  /*0520*/  IMAD.WIDE.U32 R16, R29, 0x4, R12 ;  /* 0x000000041d107825 */ /* 0x001fcc00078e000c */
[----:B------:R-:W4:Y:S04]  /*0530*/  LDG.E.CONSTANT R17, desc[UR4][R16.64] ;  /* 0x0000000410117981 */ /* 0x000f28000c1e9900 */
[----:B------:R0:W2:Y:S02]  /*0540*/  LDG.E.CONSTANT R16, desc[UR4][R14.64] ;  /* 0x000000040e107981 */ /* 0x0000a4000c1e9900 */
[----:B0-----:R-:W-:-:S04]  /*0550*/  IMAD.WIDE R14, R19, 0x4, R14 ;  /* 0x00000004130e7825 */ /* 0x001fc800078e020e */
[----:B--2---:R-:W-:Y:S01]  /*0560*/  FFMA R23, R25, R16, R23 ;  /* 0x0000001019177223 */ /* 0x004fe20000000017 */
[C---:B-----5:R-:W-:Y:S01]  /*0570*/  FFMA R21, R16.reuse, R27, R21 ;  /* 0x0000001b10157223 */ /* 0x060fe20000000015 */
[C---:B---3--:R-:W-:Y:S01]  /*0580*/  FFMA R22, R16.reuse, R28, R22 ;  /* 0x0000001c10167223 */ /* 0x048fe20000000016 */
[----:B----4-:R-:W-:Y:S01]  /*0590*/  FFMA R24, R16, R17, R24 ;  /* 0x0000001110187223 */ /* 0x010fe20000000018 */
[----:B------:R-:W-:-:S06]  /*05a0*/  IMAD.WIDE.U32 R16, R18, 0x4, R12 ;  /* 0x0000000412107825 */ /* 0x000fcc00078e000c */
[----:B------:R-:W2:Y:S04]  /*05b0*/  LDG.E.CONSTANT R16, desc[UR4][R16.64] ;  /* 0x0000000410107981 */ /* 0x000ea8000c1e9900 */
[----:B------:R0:W3:Y:S02]  /*05c0*/  LDG.E.CONSTANT R17, desc[UR4][R14.64] ;  /* 0x000000040e117981 */ /* 0x0000e4000c1e9900 */
[----:B0-----:R-:W-:-:S04]  /*05d0*/  IMAD.WIDE.U32 R14, R11, 0x4, R12 ;  /* 0x000000040b0e7825 */ /* 0x001fc800078e000c */
[----:B------:R-:W-:Y:S01]  /*05e0*/  IMAD.WIDE.U32 R12, R4, 0x4, R12 ;  /* 0x00000004040c7825 */ /* 0x000fe200078e000c */
[----:B------:R-:W4:Y:S05]  /*05f0*/  LDG.E.CONSTANT R25, desc[UR4][R14.64] ;  /* 0x000000040e197981 */ /* 0x000f2a000c1e9900 */
[----:B------:R-:W5:Y:S01]  /*0600*/  LDG.E.CONSTANT R13, desc[UR4][R12.64] ;  /* 0x000000040c0d7981 */ /* 0x000f62000c1e9900 */
[----:B------:R-:W-:-:S04]  /*0610*/  IADD3 R20, PT, PT, R20, 0x4, RZ ;  /* 0x0000000414147810 */ /* 0x000fc80007ffe0ff */
[----:B------:R-:W-:Y:S02]  /*0620*/  ISETP.NE.AND P1, PT, R20, RZ, PT ;  /* 0x000000ff1400720c */ /* 0x000fe40003f25270 */
[----:B------:R-:W-:Y:S02]  /*0630*/  LEA R10, R19, R10, 0x2 ;  /* 0x0000000a130a7211 */ /* 0x000fe400078e10ff */
[----:B------:R-:W-:Y:S02]  /*0640*/  IADD3 R4, PT, PT, R4, 0x4, RZ ;  /* 0x0000000404047810 */ /* 0x000fe40007ffe0ff */
[----:B------:R-:W-:Y:S02]  /*0650*/  IADD3 R11, PT, PT, R11, 0x4, RZ ;  /* 0x000000040b0b7810 */ /* 0x000fe40007ffe0ff */
[----:B------:R-:W-:Y:S02]  /*0660*/  IADD3 R18, PT, PT, R18, 0x4, RZ ;  /* 0x0000000412127810 */ /* 0x000fe40007ffe0ff */
[----:B------:R-:W-:Y:S01]  /*0670*/  IADD3 R9, PT, PT, R9, 0x4, RZ ;  /* 0x0000000409097810 */ /* 0x000fe20007ffe0ff */
[----:B---3--:R-:W-:Y:S01]  /*0680*/  FFMA R23, R26, R17, R23 ;  /* 0x000000111a177223 */ /* 0x008fe20000000017 */
[C---:B--2---:R-:W-:Y:S01]  /*0690*/  FFMA R21, R17.reuse, R16, R21 ;  /* 0x0000001011157223 */ /* 0x044fe20000000015 */
[C---:B----4-:R-:W-:Y:S01]  /*06a0*/  FFMA R22, R17.reuse, R25, R22 ;  /* 0x0000001911167223 */ /* 0x050fe20000000016 */
[----:B-----5:R-:W-:Y:S01]  /*06b0*/  FFMA R24, R17, R13, R24 ;  /* 0x0000000d11187223 */ /* 0x020fe20000000018 */
[----:B------:R-:W-:Y:S06]  /*06c0*/  @P1 BRA `(.L_x_10) ;  /* 0xfffffff800dc1947 */ /* 0x000fec000383ffff */
.L_x_9:
[----:B------:R-:W-:Y:S05]  /*06d0*/  @!P0 BRA `(.L_x_8) ;  /* 0x0000000400108947 */ /* 0x000fea0003800000 */
[----:B------:R-:W-:Y:S01]  /*06e0*/  ISETP.NE.AND P0, PT, R5, 0x1, PT ;  /* 0x000000010500780c */ /* 0x000fe20003f05270 */
[----:B------:R-:W-:Y:S01]  /*06f0*/  IMAD R16, R2, R0, RZ ;  /* 0x0000000002107224 */ /* 0x000fe200078e02ff */
[----:B------:R-:W-:Y:S02]  /*0700*/  LOP3.LUT R4, R0, 0x1, RZ, 0xc0, !PT ;  /* 0x0000000100047812 */ /* 0x000fe400078ec0ff */
[----:B------:R-:W-:Y:S02]  /*0710*/  IADD3 R9, PT, PT, R2, UR6, RZ ;  /* 0x0000000602097c10 */ /* 0x000fe4000fffe0ff */
[----:B------:R-:W-:-:S07]  /*0720*/  ISETP.NE.U32.AND P1, PT, R4, 0x1, PT ;  /* 0x000000010400780c */ /* 0x000fce0003f25070 */
[----:B------:R-:W-:Y:S06]  /*0730*/  @!P0 BRA `(.L_x_11) ;  /* 0x00000000009c8947 */ /* 0x000fec0003800000 */
[----:B------:R-:W0:Y:S01]  /*0740*/  LDC R19, c[0x0][0x39c] ;  /* 0x0000e700ff137b82 */ /* 0x000e220000000800 */
[----:B------:R-:W-:-:S07]  /*0750*/  IMAD R20, R9, R0, R6 ;  /* 0x0000000009147224 */ /* 0x000fce00078e0206 */
[----:B------:R-:W1:Y:S08]  /*0760*/  LDC.64 R28, c[0x0][0x388] ;  /* 0x0000e200ff1c7b82 */ /* 0x000e700000000a00 */
[----:B------:R-:W2:Y:S01]  /*0770*/  LDC.64 R14, c[0x0][0x380] ;  /* 0x0000e000ff0e7b82 */ /* 0x000ea20000000a00 */
[----:B------:R-:W-:Y:S02]  /*0780*/  IMAD R26, R7, R0, R6 ;  /* 0x00000000071a7224 */ /* 0x000fe400078e0206 */
[----:B0-----:R-:W-:-:S04]  /*0790*/  IMAD R5, R6, R19, R3 ;  /* 0x0000001306057224 */ /* 0x001fc800078e0203 */
[----:B-1----:R-:W-:-:S04]  /*07a0*/  IMAD.WIDE R28, R5, 0x4, R28 ;  /* 0x00000004051c7825 */ /* 0x002fc800078e021c */
[----:B------:R-:W-:Y:S01]  /*07b0*/  IMAD R27, R8, R0, R6 ;  /* 0x00000000081b7224 */ /* 0x000fe200078e0206 */
[----:B------:R-:W3:Y:S01]  /*07c0*/  LDG.E.CONSTANT R17, desc[UR4][R28.64] ;  /* 0x000000041c117981 */ /* 0x000ee2000c1e9900 */
[----:B------:R-:W-:-:S04]  /*07d0*/  IMAD.WIDE R18, R19, 0x4, R28 ;  /* 0x0000000413127825 */ /* 0x000fc800078e021c */
[--C-:B--2---:R-:W-:Y:S02]  /*07e0*/  IMAD.WIDE.U32 R12, R20, 0x4, R14.reuse ;  /* 0x00000004140c7825 */ /* 0x104fe400078e000e */
[----:B------:R-:W2:Y:S02]  /*07f0*/  LDG.E.CONSTANT R18, desc[UR4][R18.64] ;  /* 0x0000000412127981 */ /* 0x000ea4000c1e9900 */
[C---:B------:R-:W-:Y:S01]  /*0800*/  IMAD.WIDE.U32 R10, R27.reuse, 0x4, R14 ;  /* 0x000000041b0a7825 */ /* 0x040fe200078e000e */
[----:B------:R-:W-:-:S03]  /*0810*/  IADD3 R27, PT, PT, R27, 0x1, RZ ;  /* 0x000000011b1b7810 */ /* 0x000fc60007ffe0ff */
[C---:B------:R-:W-:Y:S01]  /*0820*/  IMAD.WIDE.U32 R4, R26.reuse, 0x4, R14 ;  /* 0x000000041a047825 */ /* 0x040fe200078e000e */
[----:B------:R0:W3:Y:S01]  /*0830*/  LDG.E.CONSTANT R19, desc[UR4][R12.64] ;  /* 0x000000040c137981 */ /* 0x0000e2000c1e9900 */
[----:B------:R-:W-:-:S03]  /*0840*/  IADD3 R26, PT, PT, R26, 0x1, RZ ;  /* 0x000000011a1a7810 */ /* 0x000fc60007ffe0ff */
[----:B------:R1:W4:Y:S04]  /*0850*/  LDG.E.CONSTANT R29, desc[UR4][R10.64] ;  /* 0x000000040a1d7981 */ /* 0x000328000c1e9900 */
[----:B------:R5:W2:Y:S01]  /*0860*/  LDG.E.CONSTANT R25, desc[UR4][R4.64] ;  /* 0x0000000404197981 */ /* 0x000aa2000c1e9900 */
[----:B0-----:R-:W-:Y:S02]  /*0870*/  IADD3 R13, PT, PT, R20, 0x1, RZ ;  /* 0x00000001140d7810 */ /* 0x001fe40007ffe0ff */
[----:B------:R-:W-:-:S03]  /*0880*/  IADD3 R20, PT, PT, R16, R6, RZ ;  /* 0x0000000610147210 */ /* 0x000fc60007ffe0ff */
[----:B------:R-:W-:-:S04]  /*0890*/  IMAD.WIDE.U32 R12, R13, 0x4, R14 ;  /* 0x000000040d0c7825 */ /* 0x000fc800078e000e */
[--C-:B-1----:R-:W-:Y:S02]  /*08a0*/  IMAD.WIDE R10, R20, 0x4, R14.reuse ;  /* 0x00000004140a7825 */ /* 0x102fe400078e020e */
[----:B------:R-:W2:Y:S02]  /*08b0*/  LDG.E.CONSTANT R13, desc[UR4][R12.64] ;  /* 0x000000040c0d7981 */ /* 0x000ea4000c1e9900 */
[--C-:B-----5:R-:W-:Y:S02]  /*08c0*/  IMAD.WIDE.U32 R4, R26, 0x4, R14.reuse ;  /* 0x000000041a047825 */ /* 0x120fe400078e000e */
[----:B------:R-:W5:Y:S02]  /*08d0*/  LDG.E.CONSTANT R20, desc[UR4][R10.64] ;  /* 0x000000040a147981 */ /* 0x000f64000c1e9900 */
[----:B------:R-:W-:Y:S02]  /*08e0*/  IMAD.WIDE.U32 R14, R27, 0x4, R14 ;  /* 0x000000041b0e7825 */ /* 0x000fe400078e000e */
[----:B------:R-:W5:Y:S04]  /*08f0*/  LDG.E.CONSTANT R27, desc[UR4][R10.64+0x4] ;  /* 0x000004040a1b7981 */ /* 0x000f68000c1e9900 */
[----:B------:R-:W5:Y:S04]  /*0900*/  LDG.E.CONSTANT R4, desc[UR4][R4.64] ;  /* 0x0000000404047981 */ /* 0x000f68000c1e9900 */
[----:B------:R-:W5:Y:S01]  /*0910*/  LDG.E.CONSTANT R14, desc[UR4][R14.64] ;  /* 0x000000040e0e7981 */ /* 0x000f62000c1e9900 */
[----:B------:R-:W-:Y:S01]  /*0920*/  IADD3 R6, PT, PT, R6, 0x2, RZ ;  /* 0x0000000206067810 */ /* 0x000fe20007ffe0ff */
[C---:B---3--:R-:W-:Y:S01]  /*0930*/  FFMA R19, R17.reuse, R19, R21 ;  /* 0x0000001311137223 */ /* 0x048fe20000000015 */
[C---:B----4-:R-:W-:Y:S01]  /*0940*/  FFMA R29, R17.reuse, R29, R24 ;  /* 0x0000001d111d7223 */ /* 0x050fe20000000018 */
[----:B--2---:R-:W-:-:S02]  /*0950*/  FFMA R25, R17, R25, R22 ;  /* 0x0000001911197223 */ /* 0x004fc40000000016 */
[----:B------:R-:W-:Y:S01]  /*0960*/  FFMA R21, R18, R13, R19 ;  /* 0x0000000d12157223 */ /* 0x000fe20000000013 */
[----:B-----5:R-:W-:-:S04]  /*0970*/  FFMA R20, R20, R17, R23 ;  /* 0x0000001114147223 */ /* 0x020fc80000000017 */
[----:B------:R-:W-:Y:S01]  /*0980*/  FFMA R23, R27, R18, R20 ;  /* 0x000000121b177223 */ /* 0x000fe20000000014 */
[C---:B------:R-:W-:Y:S01]  /*0990*/  FFMA R22, R18.reuse, R4, R25 ;  /* 0x0000000412167223 */ /* 0x040fe20000000019 */
[----:B------:R-:W-:-:S07]  /*09a0*/  FFMA R24, R18, R14, R29 ;  /* 0x0000000e12187223 */ /* 0x000fce000000001d */
.L_x_11:
[----:B------:R-:W-:Y:S05]  /*09b0*/  @P1 BRA `(.L_x_8) ;  /* 0x0000000000581947 */ /* 0x000fea0003800000 */
[----:B------:R-:W0:Y:S01]  /*09c0*/  LDC.64 R4, c[0x0][0x380] ;  /* 0x0000e000ff047b82 */ /* 0x000e220000000a00 */
[----:B------:R-:W1:Y:S01]  /*09d0*/  LDCU UR7, c[0x0][0x39c] ;  /* 0x00007380ff0777ac */ /* 0x000e620008000800 */
[----:B------:R-:W-:Y:S01]  /*09e0*/  IADD3 R13, PT, PT, R16, R6, RZ ;  /* 0x00000006100d7210 */ /* 0x000fe20007ffe0ff */
[-CC-:B------:R-:W-:Y:S02]  /*09f0*/  IMAD R17, R9, R0.reuse, R6.reuse ;  /* 0x0000000009117224 */ /* 0x180fe400078e0206 */
[-CC-:B------:R-:W-:Y:S02]  /*0a00*/  IMAD R7, R7, R0.reuse, R6.reuse ;  /* 0x0000000007077224 */ /* 0x180fe400078e0206 */
[----:B------:R-:W-:Y:S01]  /*0a10*/  IMAD R19, R8, R0, R6 ;  /* 0x0000000008137224 */ /* 0x000fe200078e0206 */
[----:B------:R-:W2:Y:S01]  /*0a20*/  LDC.64 R10, c[0x0][0x388] ;  /* 0x0000e200ff0a7b82 */ /* 0x000ea20000000a00 */
[----:B-1----:R-:W-:Y:S02]  /*0a30*/  IMAD R15, R6, UR7, R3 ;  /* 0x00000007060f7c24 */ /* 0x002fe4000f8e0203 */
[----:B0-----:R-:W-:-:S04]  /*0a40*/  IMAD.WIDE R8, R13, 0x4, R4 ;  /* 0x000000040d087825 */ /* 0x001fc800078e0204 */
[--C-:B------:R-:W-:Y:S02]  /*0a50*/  IMAD.WIDE.U32 R12, R17, 0x4, R4.reuse ;  /* 0x00000004110c7825 */ /* 0x100fe400078e0004 */
[----:B------:R-:W3:Y:S02]  /*0a60*/  LDG.E.CONSTANT R8, desc[UR4][R8.64] ;  /* 0x0000000408087981 */ /* 0x000ee4000c1e9900 */
[----:B------:R-:W-:Y:S02]  /*0a70*/  IMAD.WIDE.U32 R6, R7, 0x4, R4 ;  /* 0x0000000407067825 */ /* 0x000fe400078e0004 */
[----:B------:R-:W4:Y:S02]  /*0a80*/  LDG.E.CONSTANT R12, desc[UR4][R12.64] ;  /* 0x000000040c0c7981 */ /* 0x000f24000c1e9900 */
[----:B--2---:R-:W-:Y:S02]  /*0a90*/  IMAD.WIDE R10, R15, 0x4, R10 ;  /* 0x000000040f0a7825 */ /* 0x004fe400078e020a */
[----:B------:R-:W2:Y:S02]  /*0aa0*/  LDG.E.CONSTANT R7, desc[UR4][R6.64] ;  /* 0x0000000406077981 */ /* 0x000ea4000c1e9900 */
[----:B------:R-:W-:-:S02]  /*0ab0*/  IMAD.WIDE.U32 R4, R19, 0x4, R4 ;  /* 0x0000000413047825 */ /* 0x000fc400078e0004 */
[----:B------:R-:W3:Y:S04]  /*0ac0*/  LDG.E.CONSTANT R10, desc[UR4][R10.64] ;  /* 0x000000040a0a7981 */ /* 0x000ee8000c1e9900 */
[----:B------:R-:W5:Y:S01]  /*0ad0*/  LDG.E.CONSTANT R5, desc[UR4][R4.64] ;  /* 0x0000000404057981 */ /* 0x000f62000c1e9900 */
[----:B---3--:R-:W-:Y:S01]  /*0ae0*/  FFMA R23, R8, R10, R23 ;  /* 0x0000000a08177223 */ /* 0x008fe20000000017 */
[C---:B----4-:R-:W-:Y:S01]  /*0af0*/  FFMA R21, R10.reuse, R12, R21 ;  /* 0x0000000c0a157223 */ /* 0x050fe20000000015 */
[C---:B--2---:R-:W-:Y:S01]  /*0b00*/  FFMA R22, R10.reuse, R7, R22 ;  /* 0x000000070a167223 */ /* 0x044fe20000000016 */
[----:B-----5:R-:W-:-:S07]  /*0b10*/  FFMA R24, R10, R5, R24 ;  /* 0x000000050a187223 */ /* 0x020fce0000000018 */
.L_x_8:
[----:B------:R-:W0:Y:S01]  /*0b20*/  LDC.64 R4, c[0x0][0x390] ;  /* 0x0000e400ff047b82 */ /* 0x000e220000000a00 */
[----:B------:R-:W1:Y:S01]  /*0b30*/  LDCU UR7, c[0x0][0x39c] ;  /* 0x00007380ff0777ac */ /* 0x000e620008000800 */
[----:B------:R-:W-:-:S04]  /*0b40*/  IADD3 R0, PT, PT, R2, UR6, RZ ;  /* 0x0000000602007c10 */ /* 0x000fc8000fffe0ff */
[----:B------:R-:W-:-:S04]  /*0b50*/  IADD3 R6, PT, PT, R0, UR6, RZ ;  /* 0x0000000600067c10 */ /* 0x000fc8000fffe0ff */
[----:B------:R-:W-:Y:S01]  /*0b60*/  IADD3 R8, PT, PT, R6, UR6, RZ ;  /* 0x0000000606087c10 */ /* 0x000fe2000fffe0ff */
[--C-:B-1----:R-:W-:Y:S02]  /*0b70*/  IMAD R7, R2, UR7, R3.reuse ;  /* 0x0000000702077c24 */ /* 0x102fe4000f8e0203 */
[--C-:B------:R-:W-:Y:S02]  /*0b80*/  IMAD R9, R0, UR7, R3.reuse ;  /* 0x0000000700097c24 */ /* 0x100fe4000f8e0203 */
[--C-:B------:R-:W-:Y:S02]  /*0b90*/  IMAD R11, R6, UR7, R3.reuse ;  /* 0x00000007060b7c24 */ /* 0x100fe4000f8e0203 */
[----:B------:R-:W-:Y:S02]  /*0ba0*/  IMAD R13, R8, UR7, R3 ;  /* 0x00000007080d7c24 */ /* 0x000fe4000f8e0203 */
[----:B0-----:R-:W-:-:S04]  /*0bb0*/  IMAD.WIDE R2, R7, 0x4, R4 ;  /* 0x0000000407027825 */ /* 0x001fc800078e0204 */
[--C-:B------:R-:W-:Y:S01]  /*0bc0*/  IMAD.WIDE.U32 R6, R9, 0x4, R4.reuse ;  /* 0x0000000409067825 */ /* 0x100fe200078e0004 */
[----:B------:R-:W-:Y:S03]  /*0bd0*/  STG.E desc[UR4][R2.64], R23 ;  /* 0x0000001702007986 */ /* 0x000fe6000c101904 */
[--C-:B------:R-:W-:Y:S01]  /*0be0*/  IMAD.WIDE.U32 R8, R11, 0x4, R4.reuse ;  /* 0x000000040b087825 */ /* 0x100fe200078e0004 */
[----:B------:R-:W-:Y:S03]  /*0bf0*/  STG.E desc[UR4][R6.64], R21 ;  /* 0x0000001506007986 */ /* 0x000fe6000c101904 */
[----:B------:R-:W-:Y:S01]  /*0c00*/  IMAD.WIDE.U32 R4, R13, 0x4, R4 ;  /* 0x000000040d047825 */ /* 0x000fe200078e0004 */
[----:B------:R-:W-:Y:S04]  /*0c10*/  STG.E desc[UR4][R8.64], R22 ;  /* 0x0000001608007986 */ /* 0x000fe8000c101904 */
[----:B------:R-:W-:Y:S01]  /*0c20*/  STG.E desc[UR4][R4.64], R24 ;  /* 0x0000001804007986 */ /* 0x000fe2000c101904 */
[----:B------:R-:W-:Y:S05]  /*0c30*/  EXIT ;  /* 0x000000000000794d */ /* 0x000fea0003800000 */
.L_x_12:
        /* <DEDUP_REMOVED lines=12> */
.L_x_30:


//--------------------- .text._Z14ab_gpu_junrollPKfS0_Pfiii --------------------------
	.section	.text._Z14ab_gpu_junrollPKfS0_Pfiii,"ax",@progbits
	.align	128
        .global         _Z14ab_gpu_junrollPKfS0_Pfiii
        .type           _Z14ab_gpu_junrollPKfS0_Pfiii,@function
        .size           _Z14ab_gpu_junrollPKfS0_Pfiii,(.L_x_31 - _Z14ab_gpu_junrollPKfS0_Pfiii)
        .other          _Z14ab_gpu_junrollPKfS0_Pfiii,@"STO_CUDA_ENTRY STV_DEFAULT"
_Z14ab_gpu_junrollPKfS0_Pfiii:
.text._Z14ab_gpu_junrollPKfS0_Pfiii:
[----:B------:R-:W-:Y:S01]  /*0000*/  LDC R1, c[0x0][0x37c] ;  /* 0x0000df00ff017b82 */ /* 0x000fe20000000800 */
[----:B------:R-:W0:Y:S01]  /*0010*/  S2R R11, SR_CTAID.Y ;  /* 0x00000000000b7919 */ /* 0x000e220000002600 */
[----:B------:R-:W1:Y:S01]  /*0020*/  LDCU UR5, c[0x0][0x3a0] ;  /* 0x00007400ff0577ac */ /* 0x000e620008000800 */
[----:B------:R-:W-:Y:S01]  /*0030*/  HFMA2 R14, -RZ, RZ, 0, 0 ;  /* 0x00000000ff0e7431 */ /* 0x000fe200000001ff */
[----:B------:R-:W-:Y:S01]  /*0040*/  CS2R R16, SRZ ;  /* 0x0000000000107805 */ /* 0x000fe2000001ff00 */
[----:B------:R-:W0:Y:S01]  /*0050*/  S2R R2, SR_TID.Y ;  /* 0x0000000000027919 */ /* 0x000e220000002200 */
[----:B------:R-:W2:Y:S01]  /*0060*/  LDCU UR4, c[0x0][0x360] ;  /* 0x00006c00ff0477ac */ /* 0x000ea20008000800 */
[----:B------:R-:W-:Y:S01]  /*0070*/  MOV R18, RZ ;  /* 0x000000ff00127202 */ /* 0x000fe20000000f00 */
[----:B------:R-:W2:Y:S01]  /*0080*/  S2R R0, SR_CTAID.X ;  /* 0x0000000000007919 */ /* 0x000ea20000002500 */
[----:B------:R-:W0:Y:S01]  /*0090*/  LDCU UR6, c[0x0][0x364] ;  /* 0x00006c80ff0677ac */ /* 0x000e220008000800 */
[----:B------:R-:W2:Y:S01]  /*00a0*/  S2R R3, SR_TID.X ;  /* 0x0000000000037919 */ /* 0x000ea20000002100 */
[----:B------:R-:W3:Y:S01]  /*00b0*/  LDCU.64 UR8, c[0x0][0x358] ;  /* 0x00006b00ff0877ac */ /* 0x000ee20008000a00 */
[----:B-1----:R-:W-:Y:S01]  /*00c0*/  UISETP.GE.AND UP0, UPT, UR5, 0x1, UPT ;  /* 0x000000010500788c */ /* 0x002fe2000bf06270 */
[----:B0-----:R-:W-:-:S05]  /*00d0*/  IMAD R11, R11, UR6, R2 ;  /* 0x000000060b0b7c24 */ /* 0x001fca000f8e0202 */
[----:B------:R-:W-:Y:S01]  /*00e0*/  SHF.L.U32 R11, R11, 0x2, RZ ;  /* 0x000000020b0b7819 */ /* 0x000fe200000006ff */
[----:B--2---:R-:W-:Y:S02]  /*00f0*/  IMAD R0, R0, UR4, R3 ;  /* 0x0000000400007c24 */ /* 0x004fe4000f8e0203 */
[----:B---3--:R-:W-:Y:S05]  /*0100*/  BRA.U !UP0, `(.L_x_13) ;  /* 0x0000000508c07547 */ /* 0x008fea000b800000 */
[----:B------:R-:W-:Y:S02]  /*0110*/  UISETP.GE.U32.AND UP1, UPT, UR5, 0x4, UPT ;  /* 0x000000040500788c */ /* 0x000fe4000bf26070 */
[----:B------:R-:W-:Y:S01]  /*0120*/  IMAD R10, R0, UR5, RZ ;  /* 0x00000005000a7c24 */ /* 0x000fe2000f8e02ff */
[----:B------:R-:W-:Y:S01]  /*0130*/  ULOP3.LUT UR6, UR5, 0x3, URZ, 0xc0, !UPT ;  /* 0x0000000305067892 */ /* 0x000fe2000f8ec0ff */
[----:B------:R-:W-:Y:S02]  /*0140*/  MOV R18, RZ ;  /* 0x000000ff00127202 */ /* 0x000fe40000000f00 */
[----:B------:R-:W-:Y:S02]  /*0150*/  CS2R R16, SRZ ;  /* 0x0000000000107805 */ /* 0x000fe4000001ff00 */
[----:B------:R-:W-:Y:S01]  /*0160*/  MOV R14, RZ ;  /* 0x000000ff000e7202 */ /* 0x000fe20000000f00 */
[----:B------:R-:W-:Y:S01]  /*0170*/  UMOV UR4, URZ ;  /* 0x000000ff00047c82 */ /* 0x000fe20008000000 */
[----:B------:R-:W-:Y:S01]  /*0180*/  UISETP.NE.AND UP0, UPT, UR6, URZ, UPT ;  /* 0x000000ff0600728c */ /* 0x000fe2000bf05270 */
[----:B------:R-:W-:Y:S10]  /*0190*/  BRA.U !UP1, `(.L_x_14) ;  /* 0x0000000109d87547 */ /* 0x000ff4000b800000 */
[----:B------:R-:W-:Y:S01]  /*01a0*/  HFMA2 R18, -RZ, RZ, 0, 0 ;  /* 0x00000000ff127431 */ /* 0x000fe200000001ff */
[----:B------:R-:W-:Y:S01]  /*01b0*/  ULOP3.LUT UR4, UR5, 0x7ffffffc, URZ, 0xc0, !UPT ;  /* 0x7ffffffc05047892 */ /* 0x000fe2000f8ec0ff */
[----:B------:R-:W-:Y:S02]  /*01c0*/  MOV R12, R10 ;  /* 0x0000000a000c7202 */ /* 0x000fe40000000f00 */
[----:B------:R-:W-:Y:S01]  /*01d0*/  MOV R13, R11 ;  /* 0x0000000b000d7202 */ /* 0x000fe20000000f00 */
[----:B------:R-:W-:-:S12]  /*01e0*/  UIADD3 UR7, UPT, UPT, -UR4, URZ, URZ ;  /* 0x000000ff04077290 */ /* 0x000fd8000fffe1ff */
.L_x_15:
[----:B------:R-:W0:Y:S08]  /*01f0*/  LDC.64 R2, c[0x0][0x380] ;  /* 0x0000e000ff027b82 */ /* 0x000e300000000a00 */
[----:B------:R-:W1:Y:S08]  /*0200*/  LDC.64 R8, c[0x0][0x388] ;  /* 0x0000e200ff087b82 */ /* 0x000e700000000a00 */
[----:B------:R-:W2:Y:S01]  /*0210*/  LDC R15, c[0x0][0x39c] ;  /* 0x0000e700ff0f7b82 */ /* 0x000ea20000000800 */
[----:B0-----:R-:W-:-:S05]  /*0220*/  IMAD.WIDE R2, R12, 0x4, R2 ;  /* 0x000000040c027825 */ /* 0x001fca00078e0202 */
[----:B------:R-:W3:Y:S01]  /*0230*/  LDG.E.CONSTANT R5, desc[UR8][R2.64] ;  /* 0x0000000802057981 */ /* 0x000ee2000c1e9900 */
[----:B-1----:R-:W-:-:S03]  /*0240*/  IMAD.WIDE R8, R13, 0x4, R8 ;  /* 0x000000040d087825 */ /* 0x002fc600078e0208 */
[----:B------:R-:W4:Y:S04]  /*0250*/  LDG.E.CONSTANT R24, desc[UR8][R2.64+0x8] ;  /* 0x0000080802187981 */ /* 0x000f28000c1e9900 */
[----:B------:R-:W3:Y:S04]  /*0260*/  LDG.E.CONSTANT R4, desc[UR8][R8.64] ;  /* 0x0000000808047981 */ /* 0x000ee8000c1e9900 */
[----:B------:R-:W5:Y:S04]  /*0270*/  LDG.E.CONSTANT R19, desc[UR8][R8.64+0x4] ;  /* 0x0000040808137981 */ /* 0x000f68000c1e9900 */
[----:B------:R-:W4:Y:S04]  /*0280*/  LDG.E.CONSTANT R20, desc[UR8][R8.64+0x8] ;  /* 0x0000080808147981 */ /* 0x000f28000c1e9900 */
[----:B------:R-:W4:Y:S01]  /*0290*/  LDG.E.CONSTANT R21, desc[UR8][R8.64+0xc] ;  /* 0x00000c0808157981 */ /* 0x000f22000c1e9900 */
[----:B--2---:R-:W-:-:S03]  /*02a0*/  IMAD.WIDE R6, R15, 0x4, R8 ;  /* 0x000000040f067825 */ /* 0x004fc600078e0208 */
[----:B------:R-:W2:Y:S04]  /*02b0*/  LDG.E.CONSTANT R23, desc[UR8][R2.64+0xc] ;  /* 0x00000c0802177981 */ /* 0x000ea8000c1e9900 */
[----:B------:R-:W2:Y:S04]  /*02c0*/  LDG.E.CONSTANT R22, desc[UR8][R6.64] ;  /* 0x0000000806167981 */ /* 0x000ea8000c1e9900 */
[----:B------:R-:W2:Y:S01]  /*02d0*/  LDG.E.CONSTANT R29, desc[UR8][R6.64+0xc] ;  /* 0x00000c08061d7981 */ /* 0x000ea2000c1e9900 */
[C---:B---3--:R-:W-:Y:S01]  /*02e0*/  FFMA R14, R5.reuse, R4, R14 ;  /* 0x00000004050e7223 */ /* 0x048fe2000000000e */
[----:B-----5:R-:W-:-:S02]  /*02f0*/  FFMA R16, R5, R19, R16 ;  /* 0x0000001305107223 */ /* 0x020fc40000000010 */
[----:B------:R-:W2:Y:S01]  /*0300*/  LDG.E.CONSTANT R19, desc[UR8][R2.64+0x4] ;  /* 0x0000040802137981 */ /* 0x000ea2000c1e9900 */
[----:B----4-:R-:W-:-:S03]  /*0310*/  FFMA R17, R5, R20, R17 ;  /* 0x0000001405117223 */ /* 0x010fc60000000011 */
[----:B------:R-:W3:Y:S01]  /*0320*/  LDG.E.CONSTANT R20, desc[UR8][R6.64+0x8] ;  /* 0x0000080806147981 */ /* 0x000ee2000c1e9900 */
[----:B------:R-:W-:Y:S01]  /*0330*/  FFMA R18, R5, R21, R18 ;  /* 0x0000001505127223 */ /* 0x000fe20000000012 */
[C---:B------:R-:W-:Y:S02]  /*0340*/  IMAD.WIDE R4, R15.reuse, 0x4, R6 ;  /* 0x000000040f047825 */ /* 0x040fe400078e0206 */
[----:B------:R2:W4:Y:S04]  /*0350*/  LDG.E.CONSTANT R21, desc[UR8][R6.64+0x4] ;  /* 0x0000040806157981 */ /* 0x000528000c1e9900 */
[----:B------:R-:W5:Y:S01]  /*0360*/  LDG.E.CONSTANT R27, desc[UR8][R4.64] ;  /* 0x00000008041b7981 */ /* 0x000f62000c1e9900 */
[----:B------:R-:W-:-:S03]  /*0370*/  IMAD.WIDE R8, R15, 0x4, R4 ;  /* 0x000000040f087825 */ /* 0x000fc600078e0204 */
[----:B------:R-:W5:Y:S04]  /*0380*/  LDG.E.CONSTANT R25, desc[UR8][R4.64+0x4] ;  /* 0x0000040804197981 */ /* 0x000f68000c1e9900 */
[----:B------:R-:W5:Y:S04]  /*0390*/  LDG.E.CONSTANT R28, desc[UR8][R4.64+0x8] ;  /* 0x00000808041c7981 */ /* 0x000f68000c1e9900 */
[----:B------:R-:W5:Y:S04]  /*03a0*/  LDG.E.CONSTANT R3, desc[UR8][R8.64] ;  /* 0x0000000808037981 */ /* 0x000f68000c1e9900 */
[----:B------:R-:W5:Y:S04]  /*03b0*/  LDG.E.CONSTANT R2, desc[UR8][R8.64+0x4] ;  /* 0x0000040808027981 */ /* 0x000f68000c1e9900 */
[----:B------:R-:W5:Y:S04]  /*03c0*/  LDG.E.CONSTANT R5, desc[UR8][R4.64+0xc] ;  /* 0x00000c0804057981 */ /* 0x000f68000c1e9900 */
[----:B------:R-:W5:Y:S04]  /*03d0*/  LDG.E.CONSTANT R26, desc[UR8][R8.64+0x8] ;  /* 0x00000808081a7981 */ /* 0x000f68000c1e9900 */
[----:B------:R-:W5:Y:S01]  /*03e0*/  LDG.E.CONSTANT R6, desc[UR8][R8.64+0xc] ;  /* 0x00000c0808067981 */ /* 0x000f62000c1e9900 */
[----:B------:R-:W-:-:S04]  /*03f0*/  UIADD3 UR7, UPT, UPT, UR7, 0x4, URZ ;  /* 0x0000000407077890 */ /* 0x000fc8000fffe0ff */
[----:B------:R-:W-:Y:S01]  /*0400*/  UISETP.NE.AND UP1, UPT, UR7, URZ, UPT ;  /* 0x000000ff0700728c */ /* 0x000fe2000bf25270 */
[----:B------:R-:W-:Y:S02]  /*0410*/  LEA R13, R15, R13, 0x2 ;  /* 0x0000000d0f0d7211 */ /* 0x000fe400078e10ff */
[----:B------:R-:W-:Y:S01]  /*0420*/  IADD3 R12, PT, PT, R12, 0x4, RZ ;  /* 0x000000040c0c7810 */ /* 0x000fe20007ffe0ff */
[C---:B--2---:R-:W-:Y:S01]  /*0430*/  FFMA R7, R19.reuse, R22, R14 ;  /* 0x0000001613077223 */ /* 0x044fe2000000000e */
[C---:B------:R-:W-:Y:S01]  /*0440*/  FFMA R18, R19.reuse, R29, R18 ;  /* 0x0000001d13127223 */ /* 0x040fe20000000012 */
[C---:B---3--:R-:W-:Y:S01]  /*0450*/  FFMA R17, R19.reuse, R20, R17 ;  /* 0x0000001413117223 */ /* 0x048fe20000000011 */
[----:B----4-:R-:W-:Y:S01]  /*0460*/  FFMA R16, R19, R21, R16 ;  /* 0x0000001513107223 */ /* 0x010fe20000000010 */
[----:B-----5:R-:W-:-:S03]  /*0470*/  FFMA R14, R24, R27, R7 ;  /* 0x0000001b180e7223 */ /* 0x020fc60000000007 */
[C---:B------:R-:W-:Y:S01]  /*0480*/  FFMA R25, R24.reuse, R25, R16 ;  /* 0x0000001918197223 */ /* 0x040fe20000000010 */
[C---:B------:R-:W-:Y:S01]  /*0490*/  FFMA R17, R24.reuse, R28, R17 ;  /* 0x0000001c18117223 */ /* 0x040fe20000000011 */
[C---:B------:R-:W-:Y:S02]  /*04a0*/  FFMA R14, R23.reuse, R3, R14 ;  /* 0x00000003170e7223 */ /* 0x040fe4000000000e */
[C---:B------:R-:W-:Y:S01]  /*04b0*/  FFMA R16, R23.reuse, R2, R25 ;  /* 0x0000000217107223 */ /* 0x040fe20000000019 */
[----:B------:R-:W-:Y:S01]  /*04c0*/  FFMA R5, R24, R5, R18 ;  /* 0x0000000518057223 */ /* 0x000fe20000000012 */
[----:B------:R-:W-:-:S03]  /*04d0*/  FFMA R17, R23, R26, R17 ;  /* 0x0000001a17117223 */ /* 0x000fc60000000011 */
[----:B------:R-:W-:Y:S01]  /*04e0*/  FFMA R18, R23, R6, R5 ;  /* 0x0000000617127223 */ /* 0x000fe20000000005 */
[----:B------:R-:W-:Y:S06]  /*04f0*/  BRA.U UP1, `(.L_x_15) ;  /* 0xfffffffd013c7547 */ /* 0x000fec000b83ffff */
.L_x_14:
[----:B------:R-:W-:Y:S05]  /*0500*/  BRA.U !UP0, `(.L_x_13) ;  /* 0x0000000108c07547 */ /* 0x000fea000b800000 */
[----:B------:R-:W-:Y:S02]  /*0510*/  UISETP.NE.AND UP0, UPT, UR6, 0x1, UPT ;  /* 0x000000010600788c */ /* 0x000fe4000bf05270 */
[----:B------:R-:W-:-:S04]  /*0520*/  ULOP3.LUT UR5, UR5, 0x1, URZ, 0xc0, !UPT ;  /* 0x0000000105057892 */ /* 0x000fc8000f8ec0ff */
[----:B------:R-:W-:-:S03]  /*0530*/  UISETP.NE.U32.AND UP1, UPT, UR5, 0x1, UPT ;  /* 0x000000010500788c */ /* 0x000fc6000bf25070 */
[----:B------:R-:W-:Y:S08]  /*0540*/  BRA.U !UP0, `(.L_x_16) ;  /* 0x00000001086c7547 */ /* 0x000ff0000b800000 */
[----:B------:R-:W0:Y:S01]  /*0550*/  LDC R4, c[0x0][0x39c] ;  /* 0x0000e700ff047b82 */ /* 0x000e220000000800 */
[----:B------:R-:W-:-:S07]  /*0560*/  IADD3 R5, PT, PT, R10, UR4, RZ ;  /* 0x000000040a057c10 */ /* 0x000fce000fffe0ff */
[----:B------:R-:W1:Y:S08]  /*0570*/  LDC.64 R6, c[0x0][0x388] ;  /* 0x0000e200ff067b82 */ /* 0x000e700000000a00 */
[----:B------:R-:W2:Y:S01]  /*0580*/  LDC.64 R2, c[0x0][0x380] ;  /* 0x0000e000ff027b82 */ /* 0x000ea20000000a00 */
[----:B0-----:R-:W-:-:S04]  /*0590*/  IMAD R9, R4, UR4, R11 ;  /* 0x0000000404097c24 */ /* 0x001fc8000f8e020b */
[----:B-1----:R-:W-:-:S05]  /*05a0*/  IMAD.WIDE R6, R9, 0x4, R6 ;  /* 0x0000000409067825 */ /* 0x002fca00078e0206 */
[----:B------:R-:W3:Y:S01]  /*05b0*/  LDG.E.CONSTANT R8, desc[UR8][R6.64] ;  /* 0x0000000806087981 */ /* 0x000ee2000c1e9900 */
[----:B--2---:R-:W-:-:S03]  /*05c0*/  IMAD.WIDE R2, R5, 0x4, R2 ;  /* 0x0000000405027825 */ /* 0x004fc600078e0202 */
[----:B------:R-:W2:Y:S01]  /*05d0*/  LDG.E.CONSTANT R13, desc[UR8][R6.64+0x4] ;  /* 0x00000408060d7981 */ /* 0x000ea2000c1e9900 */
[----:B------:R-:W-:-:S03]  /*05e0*/  IMAD.WIDE R4, R4, 0x4, R6 ;  /* 0x0000000404047825 */ /* 0x000fc600078e0206 */
[----:B------:R-:W3:Y:S04]  /*05f0*/  LDG.E.CONSTANT R9, desc[UR8][R2.64] ;  /* 0x0000000802097981 */ /* 0x000ee8000c1e9900 */
[----:B------:R-:W4:Y:S04]  /*0600*/  LDG.E.CONSTANT R12, desc[UR8][R6.64+0x8] ;  /* 0x00000808060c7981 */ /* 0x000f28000c1e9900 */
[----:B------:R-:W5:Y:S04]  /*0610*/  LDG.E.CONSTANT R15, desc[UR8][R6.64+0xc] ;  /* 0x00000c08060f7981 */ /* 0x000f68000c1e9900 */
[----:B------:R-:W5:Y:S04]  /*0620*/  LDG.E.CONSTANT R19, desc[UR8][R2.64+0x4] ;  /* 0x0000040802137981 */ /* 0x000f68000c1e9900 */
[----:B------:R-:W5:Y:S04]  /*0630*/  LDG.E.CONSTANT R20, desc[UR8][R4.64] ;  /* 0x0000000804147981 */ /* 0x000f68000c1e9900 */
[----:B------:R-:W5:Y:S04]  /*0640*/  LDG.E.CONSTANT R22, desc[UR8][R4.64+0x4] ;  /* 0x0000040804167981 */ /* 0x000f68000c1e9900 */
[----:B------:R-:W5:Y:S04]  /*0650*/  LDG.E.CONSTANT R21, desc[UR8][R4.64+0x8] ;  /* 0x0000080804157981 */ /* 0x000f68000c1e9900 */
[----:B------:R-:W5:Y:S01]  /*0660*/  LDG.E.CONSTANT R24, desc[UR8][R4.64+0xc] ;  /* 0x00000c0804187981 */ /* 0x000f62000c1e9900 */
[----:B------:R-:W-:Y:S01]  /*0670*/  UIADD3 UR4, UPT, UPT, UR4, 0x2, URZ ;  /* 0x0000000204047890 */ /* 0x000fe2000fffe0ff */
[C---:B---3--:R-:W-:Y:S01]  /*0680*/  FFMA R8, R9.reuse, R8, R14 ;  /* 0x0000000809087223 */ /* 0x048fe2000000000e */
[C---:B--2---:R-:W-:Y:S01]  /*0690*/  FFMA R13, R9.reuse, R13, R16 ;  /* 0x0000000d090d7223 */ /* 0x044fe20000000010 */
[C---:B----4-:R-:W-:Y:S01]  /*06a0*/  FFMA R12, R9.reuse, R12, R17 ;  /* 0x0000000c090c7223 */ /* 0x050fe20000000011 */
[----:B-----5:R-:W-:Y:S01]  /*06b0*/  FFMA R15, R9, R15, R18 ;  /* 0x0000000f090f7223 */ /* 0x020fe20000000012 */
[C---:B------:R-:W-:Y:S01]  /*06c0*/  FFMA R14, R19.reuse, R20, R8 ;  /* 0x00000014130e7223 */ /* 0x040fe20000000008 */
[C---:B------:R-:W-:Y:S01]  /*06d0*/  FFMA R16, R19.reuse, R22, R13 ;  /* 0x0000001613107223 */ /* 0x040fe2000000000d */
[C---:B------:R-:W-:Y:S01]  /*06e0*/  FFMA R17, R19.reuse, R21, R12 ;  /* 0x0000001513117223 */ /* 0x040fe2000000000c */
[----:B------:R-:W-:-:S07]  /*06f0*/  FFMA R18, R19, R24, R15 ;  /* 0x0000001813127223 */ /* 0x000fce000000000f */
.L_x_16:
        /* <DEDUP_REMOVED lines=12> */
[----:B------:R-:W5:Y:S01]  /*07c0*/  LDG.E.CONSTANT R9, desc[UR8][R4.64+0xc] ;  /* 0x00000c0804097981 */ /* 0x000f62000c1e9900 */
[C---:B---3--:R-:W-:Y:S01]  /*07d0*/  FFMA R14, R3.reuse, R6, R14 ;  /* 0x00000006030e7223 */ /* 0x048fe2000000000e */
[C---:B--2---:R-:W-:Y:S01]  /*07e0*/  FFMA R16, R3.reuse, R7, R16 ;  /* 0x0000000703107223 */ /* 0x044fe20000000010 */
[C---:B----4-:R-:W-:Y:S01]  /*07f0*/  FFMA R17, R3.reuse, R8, R17 ;  /* 0x0000000803117223 */ /* 0x050fe20000000011 */
[----:B-----5:R-:W-:-:S07]  /*0800*/  FFMA R18, R3, R9, R18 ;  /* 0x0000000903127223 */ /* 0x020fce0000000012 */
.L_x_13:
[----:B------:R-:W0:Y:S01]  /*0810*/  LDC.64 R2, c[0x0][0x390] ;  /* 0x0000e400ff027b82 */ /* 0x000e220000000a00 */
[----:B------:R-:W1:Y:S02]  /*0820*/  LDCU UR4, c[0x0][0x39c] ;  /* 0x00007380ff0477ac */ /* 0x000e640008000800 */
[----:B-1----:R-:W-:-:S04]  /*0830*/  IMAD R11, R0, UR4, R11 ;  /* 0x00000004000b7c24 */ /* 0x002fc8000f8e020b */
[----:B0-----:R-:W-:-:S05]  /*0840*/  IMAD.WIDE R2, R11, 0x4, R2 ;  /* 0x000000040b027825 */ /* 0x001fca00078e0202 */
[----:B------:R-:W-:Y:S04]  /*0850*/  STG.E desc[UR8][R2.64], R14 ;  /* 0x0000000e02007986 */ /* 0x000fe8000c101908 */
[----:B------:R-:W-:Y:S04]  /*0860*/  STG.E desc[UR8][R2.64+0x4], R16 ;  /* 0x0000041002007986 */ /* 0x000fe8000c101908 */
[----:B------:R-:W-:Y:S04]  /*0870*/  STG.E desc[UR8][R2.64+0x8], R17 ;  /* 0x0000081102007986 */ /* 0x000fe8000c101908 */
[----:B------:R-:W-:Y:S01]  /*0880*/  STG.E desc[UR8][R2.64+0xc], R18 ;  /* 0x00000c1202007986 */ /* 0x000fe2000c101908 */
[----:B------:R-:W-:Y:S05]  /*0890*/  EXIT ;  /* 0x000000000000794d */ /* 0x000fea0003800000 */
.L_x_17:
        /* <DEDUP_REMOVED lines=14> */
.L_x_31:


//--------------------- .text._Z14ab_gpu_kunrollPKfS0_Pfiii --------------------------
	.section	.text._Z14ab_gpu_kunrollPKfS0_Pfiii,"ax",@progbits
	.align	128
        .global         _Z14ab_gpu_kunrollPKfS0_Pfiii
        .type           _Z14ab_gpu_kunrollPKfS0_Pfiii,@function
        .size           _Z14ab_gpu_kunrollPKfS0_Pfiii,(.L_x_32 - _Z14ab_gpu_kunrollPKfS0_Pfiii)
        .other          _Z14ab_gpu_kunrollPKfS0_Pfiii,@"STO_CUDA_ENTRY STV_DEFAULT"
_Z14ab_gpu_kunrollPKfS0_Pfiii:
.text._Z14ab_gpu_kunrollPKfS0_Pfiii:
[----:B------:R-:W-:Y:S01]  /*0000*/  LDC R1, c[0x0][0x37c] ;  /* 0x0000df00ff017b82 */ /* 0x000fe20000000800 */
[----:B------:R-:W0:Y:S01]  /*0010*/  S2R R0, SR_CTAID.Y ;  /* 0x0000000000007919 */ /* 0x000e220000002600 */
[----:B------:R-:W1:Y:S06]  /*0020*/  LDCU UR4, c[0x0][0x360] ;  /* 0x00006c00ff0477ac */ /* 0x000e6c0008000800 */
[----:B------:R-:W2:Y:S01]  /*0030*/  LDC.64 R4, c[0x0][0x398] ;  /* 0x0000e600ff047b82 */ /* 0x000ea20000000a00 */
[----:B------:R-:W0:Y:S01]  /*0040*/  S2R R7, SR_TID.Y ;  /* 0x0000000000077919 */ /* 0x000e220000002200 */
[----:B------:R-:W0:Y:S01]  /*0050*/  LDCU UR5, c[0x0][0x364] ;  /* 0x00006c80ff0577ac */ /* 0x000e220008000800 */
[----:B------:R-:W1:Y:S01]  /*0060*/  S2R R3, SR_CTAID.X ;  /* 0x0000000000037919 */ /* 0x000e620000002500 */
[----:B------:R-:W1:Y:S01]  /*0070*/  S2R R2, SR_TID.X ;  /* 0x0000000000027919 */ /* 0x000e620000002100 */
[----:B0-----:R-:W-:-:S05]  /*0080*/  IMAD R0, R0, UR5, R7 ;  /* 0x0000000500007c24 */ /* 0x001fca000f8e0207 */
[----:B--2---:R-:W-:Y:S01]  /*0090*/  ISETP.GE.AND P0, PT, R0, R5, PT ;  /* 0x000000050000720c */ /* 0x004fe20003f06270 */
[----:B-1----:R-:W-:-:S05]  /*00a0*/  IMAD R3, R3, UR4, R2 ;  /* 0x0000000403037c24 */ /* 0x002fca000f8e0202 */
[----:B------:R-:W-:-:S13]  /*00b0*/  ISETP.GE.OR P0, PT, R3, R4, P0 ;  /* 0x000000040300720c */ /* 0x000fda0000706670 */
[----:B------:R-:W-:Y:S05]  /*00c0*/  @P0 EXIT ;  /* 0x000000000000094d */ /* 0x000fea0003800000 */
[----:B------:R-:W0:Y:S01]  /*00d0*/  LDCU UR6, c[0x0][0x3a0] ;  /* 0x00007400ff0677ac */ /* 0x000e220008000800 */
[----:B------:R-:W-:Y:S01]  /*00e0*/  HFMA2 R17, -RZ, RZ, 0, 0 ;  /* 0x00000000ff117431 */ /* 0x000fe200000001ff */
[----:B------:R-:W1:Y:S01]  /*00f0*/  LDCU.64 UR10, c[0x0][0x358] ;  /* 0x00006b00ff0a77ac */ /* 0x000e620008000a00 */
[----:B0-----:R-:W-:-:S09]  /*0100*/  UISETP.GE.AND UP0, UPT, UR6, 0x1, UPT ;  /* 0x000000010600788c */ /* 0x001fd2000bf06270 */
[----:B-1----:R-:W-:Y:S05]  /*0110*/  BRA.U !UP0, `(.L_x_18) ;  /* 0x00000009086c7547 */ /* 0x002fea000b800000 */
[----:B------:R-:W-:Y:S02]  /*0120*/  UISETP.GE.U32.AND UP1, UPT, UR6, 0xd, UPT ;  /* 0x0000000d0600788c */ /* 0x000fe4000bf26070 */
[----:B------:R-:W-:Y:S01]  /*0130*/  IMAD R4, R3, UR6, RZ ;  /* 0x0000000603047c24 */ /* 0x000fe2000f8e02ff */
[----:B------:R-:W-:Y:S01]  /*0140*/  UIADD3 UR8, UPT, UPT, UR6, -0x1, URZ ;  /* 0xffffffff06087890 */ /* 0x000fe2000fffe0ff */
[----:B------:R-:W-:Y:S01]  /*0150*/  MOV R17, RZ ;  /* 0x000000ff00117202 */ /* 0x000fe20000000f00 */
[----:B------:R-:W-:Y:S02]  /*0160*/  UMOV UR4, URZ ;  /* 0x000000ff00047c82 */ /* 0x000fe40008000000 */
[----:B------:R-:W-:-:S04]  /*0170*/  ULEA.HI UR5, UR8, 0x1, URZ, 0x1e ;  /* 0x0000000108057891 */ /* 0x000fc8000f8ff0ff */
[----:B------:R-:W-:Y:S01]  /*0180*/  ULOP3.LUT UP0, UR9, UR5, 0x3, URZ, 0xc0, !UPT ;  /* 0x0000000305097892 */ /* 0x000fe2000f80c0ff */
[----:B------:R-:W-:Y:S11]  /*0190*/  BRA.U !UP1, `(.L_x_19) ;  /* 0x00000005094c7547 */ /* 0x000ff6000b800000 */
[----:B------:R-:W0:Y:S01]  /*01a0*/  LDCU.64 UR6, c[0x0][0x380] ;  /* 0x00007000ff0677ac */ /* 0x000e220008000a00 */
[----:B------:R-:W-:Y:S02]  /*01b0*/  MOV R17, RZ ;  /* 0x000000ff00117202 */ /* 0x000fe40000000f00 */
[----:B------:R-:W-:Y:S01]  /*01c0*/  MOV R6, R4 ;  /* 0x0000000400067202 */ /* 0x000fe20000000f00 */
[----:B------:R-:W-:Y:S01]  /*01d0*/  ULOP3.LUT UR5, UR5, 0x7ffffffc, URZ, 0xc0, !UPT ;  /* 0x7ffffffc05057892 */ /* 0x000fe2000f8ec0ff */
[----:B------:R-:W-:Y:S01]  /*01e0*/  MOV R2, R0 ;  /* 0x0000000000027202 */ /* 0x000fe20000000f00 */
[----:B------:R-:W-:Y:S02]  /*01f0*/  UMOV UR4, URZ ;  /* 0x000000ff00047c82 */ /* 0x000fe40008000000 */
[----:B------:R-:W-:Y:S02]  /*0200*/  UIADD3 UR5, UPT, UPT, -UR5, URZ, URZ ;  /* 0x000000ff05057290 */ /* 0x000fe4000fffe1ff */
[----:B0-----:R-:W-:-:S04]  /*0210*/  UIADD3 UR6, UP1, UPT, UR6, 0x20, URZ ;  /* 0x0000002006067890 */ /* 0x001fc8000ff3e0ff */
[----:B------:R-:W-:-:S12]  /*0220*/  UIADD3.X UR7, UPT, UPT, URZ, UR7, URZ, UP1, !UPT ;  /* 0x00000007ff077290 */ /* 0x000fd80008ffe4ff */
.L_x_20:
[----:B------:R-:W0:Y:S01]  /*0230*/  LDC.64 R10, c[0x0][0x388] ;  /* 0x0000e200ff0a7b82 */ /* 0x000e220000000a00 */
[----:B------:R-:W-:Y:S02]  /*0240*/  MOV R12, UR6 ;  /* 0x00000006000c7c02 */ /* 0x000fe40008000f00 */
[----:B------:R-:W-:-:S03]  /*0250*/  MOV R13, UR7 ;  /* 0x00000007000d7c02 */ /* 0x000fc60008000f00 */
[----:B------:R-:W-:-:S05]  /*0260*/  IMAD.WIDE R12, R6, 0x4, R12 ;  /* 0x00000004060c7825 */ /* 0x000fca00078e020c */
[----:B------:R-:W2:Y:S04]  /*0270*/  LDG.E.CONSTANT R16, desc[UR10][R12.64+-0x20] ;  /* 0xffffe00a0c107981 */ /* 0x000ea8000c1e9900 */
[----:B------:R-:W3:Y:S04]  /*0280*/  LDG.E.CONSTANT R18, desc[UR10][R12.64+-0x1c] ;  /* 0xffffe40a0c127981 */ /* 0x000ee8000c1e9900 */
[----:B------:R-:W4:Y:S01]  /*0290*/  LDG.E.CONSTANT R26, desc[UR10][R12.64+-0x18] ;  /* 0xffffe80a0c1a7981 */ /* 0x000f22000c1e9900 */
[----:B0-----:R-:W-:-:S03]  /*02a0*/  IMAD.WIDE R10, R2, 0x4, R10 ;  /* 0x00000004020a7825 */ /* 0x001fc600078e020a */
[----:B------:R-:W5:Y:S04]  /*02b0*/  LDG.E.CONSTANT R8, desc[UR10][R12.64+-0x14] ;  /* 0xffffec0a0c087981 */ /* 0x000f68000c1e9900 */
[----:B------:R-:W2:Y:S01]  /*02c0*/  LDG.E.CONSTANT R29, desc[UR10][R10.64] ;  /* 0x0000000a0a1d7981 */ /* 0x000ea2000c1e9900 */
[----:B------:R-:W-:-:S03]  /*02d0*/  IMAD.WIDE R24, R5, 0x4, R10 ;  /* 0x0000000405187825 */ /* 0x000fc600078e020a */
[----:B------:R-:W5:Y:S01]  /*02e0*/  LDG.E.CONSTANT R21, desc[UR10][R12.64+-0x10] ;  /* 0xfffff00a0c157981 */ /* 0x000f62000c1e9900 */
[----:B------:R-:W-:-:S03]  /*02f0*/  IMAD.WIDE R14, R5, 0x4, R24 ;  /* 0x00000004050e7825 */ /* 0x000fc600078e0218 */
[----:B------:R-:W3:Y:S04]  /*0300*/  LDG.E.CONSTANT R19, desc[UR10][R24.64] ;  /* 0x0000000a18137981 */ /* 0x000ee8000c1e9900 */
[----:B------:R0:W4:Y:S04]  /*0310*/  LDG.E.CONSTANT R7, desc[UR10][R14.64] ;  /* 0x0000000a0e077981 */ /* 0x000128000c1e9900 */
[----:B------:R-:W5:Y:S04]  /*0320*/  LDG.E.CONSTANT R20, desc[UR10][R12.64+-0xc] ;  /* 0xfffff40a0c147981 */ /* 0x000f68000c1e9900 */
[----:B------:R-:W5:Y:S01]  /*0330*/  LDG.E.CONSTANT R27, desc[UR10][R12.64+-0x8] ;  /* 0xfffff80a0c1b7981 */ /* 0x000f62000c1e9900 */
[----:B0-----:R-:W-:-:S05]  /*0340*/  IMAD.WIDE R14, R5, 0x4, R14 ;  /* 0x00000004050e7825 */ /* 0x001fca00078e020e */
[----:B------:R-:W5:Y:S01]  /*0350*/  LDG.E.CONSTANT R9, desc[UR10][R14.64] ;  /* 0x0000000a0e097981 */ /* 0x000f62000c1e9900 */
[----:B------:R-:W-:-:S05]  /*0360*/  IMAD.WIDE R22, R5, 0x4, R14 ;  /* 0x0000000405167825 */ /* 0x000fca00078e020e */
[----:B------:R0:W5:Y:S02]  /*0370*/  LDG.E.CONSTANT R10, desc[UR10][R22.64] ;  /* 0x0000000a160a7981 */ /* 0x000164000c1e9900 */
[----:B0-----:R-:W-:-:S05]  /*0380*/  IMAD.WIDE R22, R5, 0x4, R22 ;  /* 0x0000000405167825 */ /* 0x001fca00078e0216 */
[----:B------:R0:W5:Y:S01]  /*0390*/  LDG.E.CONSTANT R11, desc[UR10][R22.64] ;  /* 0x0000000a160b7981 */ /* 0x000162000c1e9900 */
[----:B------:R-:W-:-:S05]  /*03a0*/  IMAD.WIDE R24, R5, 0x4, R22 ;  /* 0x0000000405187825 */ /* 0x000fca00078e0216 */
[----:B------:R5:W5:Y:S01]  /*03b0*/  LDG.E.CONSTANT R28, desc[UR10][R24.64] ;  /* 0x0000000a181c7981 */ /* 0x000b62000c1e9900 */
[----:B------:R-:W-:-:S04]  /*03c0*/  IMAD.WIDE R14, R5, 0x4, R24 ;  /* 0x00000004050e7825 */ /* 0x000fc800078e0218 */
[----:B--2---:R-:W-:Y:S01]  /*03d0*/  FFMA R29, R16, R29, R17 ;  /* 0x0000001d101d7223 */ /* 0x004fe20000000011 */
[C---:B------:R-:W-:Y:S02]  /*03e0*/  IMAD.WIDE R16, R5.reuse, 0x4, R14 ;  /* 0x0000000405107825 */ /* 0x040fe400078e020e */
[----:B------:R-:W2:Y:S02]  /*03f0*/  LDG.E.CONSTANT R14, desc[UR10][R14.64] ;  /* 0x0000000a0e0e7981 */ /* 0x000ea4000c1e9900 */
[----:B---3--:R-:W-:Y:S01]  /*0400*/  FFMA R29, R18, R19, R29 ;  /* 0x00000013121d7223 */ /* 0x008fe2000000001d */
[C---:B------:R-:W-:Y:S02]  /*0410*/  IMAD.WIDE R18, R5.reuse, 0x4, R16 ;  /* 0x0000000405127825 */ /* 0x040fe400078e0210 */
[----:B------:R-:W3:Y:S02]  /*0420*/  LDG.E.CONSTANT R16, desc[UR10][R16.64] ;  /* 0x0000000a10107981 */ /* 0x000ee4000c1e9900 */
[----:B----4-:R-:W-:Y:S01]  /*0430*/  FFMA R29, R26, R7, R29 ;  /* 0x000000071a1d7223 */ /* 0x010fe2000000001d */
[C---:B0-----:R-:W-:Y:S01]  /*0440*/  IMAD.WIDE R22, R5.reuse, 0x4, R18 ;  /* 0x0000000405167825 */ /* 0x041fe200078e0212 */
[----:B------:R-:W2:Y:S04]  /*0450*/  LDG.E.CONSTANT R7, desc[UR10][R12.64+-0x4] ;  /* 0xfffffc0a0c077981 */ /* 0x000ea8000c1e9900 */
[----:B------:R-:W4:Y:S04]  /*0460*/  LDG.E.CONSTANT R18, desc[UR10][R18.64] ;  /* 0x0000000a12127981 */ /* 0x000f28000c1e9900 */
[----:B------:R-:W4:Y:S01]  /*0470*/  LDG.E.CONSTANT R15, desc[UR10][R12.64+0x4] ;  /* 0x0000040a0c0f7981 */ /* 0x000f22000c1e9900 */
[----:B-----5:R-:W-:Y:S01]  /*0480*/  FFMA R24, R8, R9, R29 ;  /* 0x0000000908187223 */ /* 0x020fe2000000001d */
[----:B------:R-:W-:-:S02]  /*0490*/  IMAD.WIDE R8, R5, 0x4, R22 ;  /* 0x0000000405087825 */ /* 0x000fc400078e0216 */
[----:B------:R-:W3:Y:S02]  /*04a0*/  LDG.E.CONSTANT R29, desc[UR10][R12.64] ;  /* 0x0000000a0c1d7981 */ /* 0x000ee4000c1e9900 */
[----:B------:R-:W-:Y:S01]  /*04b0*/  FFMA R21, R21, R10, R24 ;  /* 0x0000000a15157223 */ /* 0x000fe20000000018 */
[C---:B------:R-:W-:Y:S01]  /*04c0*/  IMAD.WIDE R24, R5.reuse, 0x4, R8 ;  /* 0x0000000405187825 */ /* 0x040fe200078e0208 */
[----:B------:R-:W5:Y:S04]  /*04d0*/  LDG.E.CONSTANT R22, desc[UR10][R22.64] ;  /* 0x0000000a16167981 */ /* 0x000f68000c1e9900 */
[----:B------:R-:W5:Y:S04]  /*04e0*/  LDG.E.CONSTANT R17, desc[UR10][R12.64+0x8] ;  /* 0x0000080a0c117981 */ /* 0x000f68000c1e9900 */
[----:B------:R0:W5:Y:S04]  /*04f0*/  LDG.E.CONSTANT R26, desc[UR10][R8.64] ;  /* 0x0000000a081a7981 */ /* 0x000168000c1e9900 */
[----:B------:R-:W5:Y:S01]  /*0500*/  LDG.E.CONSTANT R19, desc[UR10][R12.64+0xc] ;  /* 0x00000c0a0c137981 */ /* 0x000f62000c1e9900 */
[----:B------:R-:W-:Y:S01]  /*0510*/  FFMA R20, R20, R11, R21 ;  /* 0x0000000b14147223 */ /* 0x000fe20000000015 */
[----:B------:R-:W-:-:S02]  /*0520*/  IMAD.WIDE R10, R5, 0x4, R24 ;  /* 0x00000004050a7825 */ /* 0x000fc400078e0218 */
[----:B------:R-:W5:Y:S02]  /*0530*/  LDG.E.CONSTANT R24, desc[UR10][R24.64] ;  /* 0x0000000a18187981 */ /* 0x000f64000c1e9900 */
[----:B------:R-:W-:Y:S02]  /*0540*/  FFMA R28, R27, R28, R20 ;  /* 0x0000001c1b1c7223 */ /* 0x000fe40000000014 */
[----:B------:R-:W5:Y:S01]  /*0550*/  LDG.E.CONSTANT R23, desc[UR10][R12.64+0x10] ;  /* 0x0000100a0c177981 */ /* 0x000f62000c1e9900 */
[----:B------:R-:W-:-:S03]  /*0560*/  IMAD.WIDE R20, R5, 0x4, R10 ;  /* 0x0000000405147825 */ /* 0x000fc600078e020a */
[----:B------:R-:W5:Y:S01]  /*0570*/  LDG.E.CONSTANT R11, desc[UR10][R10.64] ;  /* 0x0000000a0a0b7981 */ /* 0x000f62000c1e9900 */
[----:B0-----:R-:W-:-:S03]  /*0580*/  IMAD.WIDE R8, R5, 0x4, R20 ;  /* 0x0000000405087825 */ /* 0x001fc600078e0214 */
        /* <DEDUP_REMOVED lines=9> */
[----:B------:R-:W-:Y:S01]  /*0620*/  UIADD3 UR4, UPT, UPT, UR4, 0x10, URZ ;  /* 0x0000001004047890 */ /* 0x000fe2000fffe0ff */
[----:B--2---:R-:W-:-:S04]  /*0630*/  FFMA R14, R7, R14, R28 ;  /* 0x0000000e070e7223 */ /* 0x004fc8000000001c */
[----:B---3--:R-:W-:-:S04]  /*0640*/  FFMA R14, R29, R16, R14 ;  /* 0x000000101d0e7223 */ /* 0x008fc8000000000e */
[----:B----4-:R-:W-:-:S04]  /*0650*/  FFMA R14, R15, R18, R14 ;  /* 0x000000120f0e7223 */ /* 0x010fc8000000000e */
[----:B-----5:R-:W-:-:S04]  /*0660*/  FFMA R14, R17, R22, R14 ;  /* 0x00000016110e7223 */ /* 0x020fc8000000000e */
[----:B------:R-:W-:-:S04]  /*0670*/  FFMA R14, R19, R26, R14 ;  /* 0x0000001a130e7223 */ /* 0x000fc8000000000e */
[----:B------:R-:W-:-:S04]  /*0680*/  FFMA R23, R23, R24, R14 ;  /* 0x0000001817177223 */ /* 0x000fc8000000000e */
[----:B------:R-:W-:-:S04]  /*0690*/  FFMA R11, R10, R11, R23 ;  /* 0x0000000b0a0b7223 */ /* 0x000fc80000000017 */
[----:B------:R-:W-:-:S04]  /*06a0*/  FFMA R20, R20, R27, R11 ;  /* 0x0000001b14147223 */ /* 0x000fc8000000000b */
[----:B------:R-:W-:Y:S01]  /*06b0*/  FFMA R17, R21, R8, R20 ;  /* 0x0000000815117223 */ /* 0x000fe20000000014 */
[----:B------:R-:W-:Y:S06]  /*06c0*/  BRA.U UP1, `(.L_x_20) ;  /* 0xfffffff901d87547 */ /* 0x000fec000b83ffff */
.L_x_19:
[----:B------:R-:W-:Y:S05]  /*06d0*/  BRA.U !UP0, `(.L_x_18) ;  /* 0x0000000108fc7547 */ /* 0x000fea000b800000 */
[----:B------:R-:W-:Y:S02]  /*06e0*/  UISETP.NE.AND UP1, UPT, UR9, 0x1, UPT ;  /* 0x000000010900788c */ /* 0x000fe4000bf25270 */
[----:B------:R-:W-:-:S07]  /*06f0*/  ULOP3.LUT UP0, URZ, UR8, 0x4, URZ, 0xc0, !UPT ;  /* 0x0000000408ff7892 */ /* 0x000fce000f80c0ff */
[----:B------:R-:W-:Y:S05]  /*0700*/  BRA.U !UP1, `(.L_x_21) ;  /* 0x0000000109987547 */ /* 0x000fea000b800000 */
[----:B------:R-:W0:Y:S01]  /*0710*/  LDC.64 R12, c[0x0][0x388] ;  /* 0x0000e200ff0c7b82 */ /* 0x000e220000000a00 */
[----:B------:R-:W-:-:S07]  /*0720*/  IMAD R9, R5, UR4, R0 ;  /* 0x0000000405097c24 */ /* 0x000fce000f8e0200 */
[----:B------:R-:W1:Y:S01]  /*0730*/  LDC.64 R6, c[0x0][0x380] ;  /* 0x0000e000ff067b82 */ /* 0x000e620000000a00 */
[----:B0-----:R-:W-:Y:S01]  /*0740*/  IMAD.WIDE R12, R9, 0x4, R12 ;  /* 0x00000004090c7825 */ /* 0x001fe200078e020c */
[----:B------:R-:W-:-:S04]  /*0750*/  IADD3 R9, PT, PT, R4, UR4, RZ ;  /* 0x0000000404097c10 */ /* 0x000fc8000fffe0ff */
[----:B------:R0:W2:Y:S01]  /*0760*/  LDG.E.CONSTANT R2, desc[UR10][R12.64] ;  /* 0x0000000a0c027981 */ /* 0x0000a2000c1e9900 */
[----:B------:R-:W-:-:S04]  /*0770*/  IMAD.WIDE R26, R5, 0x4, R12 ;  /* 0x00000004051a7825 */ /* 0x000fc800078e020c */
[----:B-1----:R-:W-:Y:S01]  /*0780*/  IMAD.WIDE R6, R9, 0x4, R6 ;  /* 0x0000000409067825 */ /* 0x002fe200078e0206 */
[----:B------:R-:W3:Y:S03]  /*0790*/  LDG.E.CONSTANT R21, desc[UR10][R26.64] ;  /* 0x0000000a1a157981 */ /* 0x000ee6000c1e9900 */
[C---:B------:R-:W-:Y:S01]  /*07a0*/  IMAD.WIDE R14, R5.reuse, 0x4, R26 ;  /* 0x00000004050e7825 */ /* 0x040fe200078e021a */
[----:B------:R-:W2:Y:S04]  /*07b0*/  LDG.E.CONSTANT R20, desc[UR10][R6.64] ;  /* 0x0000000a06147981 */ /* 0x000ea8000c1e9900 */
[----:B------:R-:W3:Y:S01]  /*07c0*/  LDG.E.CONSTANT R16, desc[UR10][R6.64+0x4] ;  /* 0x0000040a06107981 */ /* 0x000ee2000c1e9900 */
[----:B------:R-:W-:-:S03]  /*07d0*/  IMAD.WIDE R18, R5, 0x4, R14 ;  /* 0x0000000405127825 */ /* 0x000fc600078e020e */
[----:B------:R1:W4:Y:S01]  /*07e0*/  LDG.E.CONSTANT R23, desc[UR10][R14.64] ;  /* 0x0000000a0e177981 */ /* 0x000322000c1e9900 */
[----:B------:R-:W-:-:S03]  /*07f0*/  IMAD.WIDE R8, R5, 0x4, R18 ;  /* 0x0000000405087825 */ /* 0x000fc600078e0212 */
[----:B------:R-:W4:Y:S04]  /*0800*/  LDG.E.CONSTANT R22, desc[UR10][R6.64+0x8] ;  /* 0x0000080a06167981 */ /* 0x000f28000c1e9900 */
[----:B------:R-:W5:Y:S01]  /*0810*/  LDG.E.CONSTANT R19, desc[UR10][R18.64] ;  /* 0x0000000a12137981 */ /* 0x000f62000c1e9900 */
[----:B------:R-:W-:-:S03]  /*0820*/  IMAD.WIDE R10, R5, 0x4, R8 ;  /* 0x00000004050a7825 */ /* 0x000fc600078e0208 */
[----:B------:R-:W5:Y:S01]  /*0830*/  LDG.E.CONSTANT R24, desc[UR10][R6.64+0xc] ;  /* 0x00000c0a06187981 */ /* 0x000f62000c1e9900 */
[----:B0-----:R-:W-:-:S03]  /*0840*/  IMAD.WIDE R12, R5, 0x4, R10 ;  /* 0x00000004050c7825 */ /* 0x001fc600078e020a */
[----:B------:R-:W5:Y:S04]  /*0850*/  LDG.E.CONSTANT R8, desc[UR10][R8.64] ;  /* 0x0000000a08087981 */ /* 0x000f68000c1e9900 */
[----:B------:R-:W5:Y:S01]  /*0860*/  LDG.E.CONSTANT R25, desc[UR10][R6.64+0x10] ;  /* 0x0000100a06197981 */ /* 0x000f62000c1e9900 */
[----:B-1----:R-:W-:-:S03]  /*0870*/  IMAD.WIDE R14, R5, 0x4, R12 ;  /* 0x00000004050e7825 */ /* 0x002fc600078e020c */
[----:B------:R-:W5:Y:S04]  /*0880*/  LDG.E.CONSTANT R10, desc[UR10][R10.64] ;  /* 0x0000000a0a0a7981 */ /* 0x000f68000c1e9900 */
[----:B------:R-:W5:Y:S04]  /*0890*/  LDG.E.CONSTANT R27, desc[UR10][R6.64+0x14] ;  /* 0x0000140a061b7981 */ /* 0x000f68000c1e9900 */
[----:B------:R-:W5:Y:S04]  /*08a0*/  LDG.E.CONSTANT R26, desc[UR10][R12.64] ;  /* 0x0000000a0c1a7981 */ /* 0x000f68000c1e9900 */
[----:B------:R-:W5:Y:S04]  /*08b0*/  LDG.E.CONSTANT R29, desc[UR10][R6.64+0x18] ;  /* 0x0000180a061d7981 */ /* 0x000f68000c1e9900 */
[----:B------:R-:W5:Y:S04]  /*08c0*/  LDG.E.CONSTANT R18, desc[UR10][R6.64+0x1c] ;  /* 0x00001c0a06127981 */ /* 0x000f68000c1e9900 */
[----:B------:R-:W5:Y:S01]  /*08d0*/  LDG.E.CONSTANT R14, desc[UR10][R14.64] ;  /* 0x0000000a0e0e7981 */ /* 0x000f62000c1e9900 */
        /* <DEDUP_REMOVED lines=8> */
[----:B------:R-:W-:-:S07]  /*0960*/  FFMA R17, R18, R14, R29 ;  /* 0x0000000e12117223 */ /* 0x000fce000000001d */
.L_x_21:
[----:B------:R-:W-:Y:S05]  /*0970*/  BRA.U UP0, `(.L_x_18) ;  /* 0x0000000100547547 */ /* 0x000fea000b800000 */
[----:B------:R-:W0:Y:S01]  /*0980*/  LDC.64 R8, c[0x0][0x388] ;  /* 0x0000e200ff087b82 */ /* 0x000e220000000a00 */
[----:B------:R-:W-:Y:S01]  /*0990*/  IMAD R13, R5, UR4, R0 ;  /* 0x00000004050d7c24 */ /* 0x000fe2000f8e0200 */
[----:B------:R-:W-:-:S06]  /*09a0*/  IADD3 R11, PT, PT, R4, UR4, RZ ;  /* 0x00000004040b7c10 */ /* 0x000fcc000fffe0ff */
[----:B------:R-:W1:Y:S01]  /*09b0*/  LDC.64 R6, c[0x0][0x380] ;  /* 0x0000e000ff067b82 */ /* 0x000e620000000a00 */
[----:B0-----:R-:W-:-:S04]  /*09c0*/  IMAD.WIDE R8, R13, 0x4, R8 ;  /* 0x000000040d087825 */ /* 0x001fc800078e0208 */
[----:B-1----:R-:W-:-:S04]  /*09d0*/  IMAD.WIDE R6, R11, 0x4, R6 ;  /* 0x000000040b067825 */ /* 0x002fc800078e0206 */
[C---:B------:R-:W-:Y:S01]  /*09e0*/  IMAD.WIDE R10, R5.reuse, 0x4, R8 ;  /* 0x00000004050a7825 */ /* 0x040fe200078e0208 */
[----:B------:R-:W2:Y:S04]  /*09f0*/  LDG.E.CONSTANT R2, desc[UR10][R6.64] ;  /* 0x0000000a06027981 */ /* 0x000ea8000c1e9900 */
[----:B------:R-:W2:Y:S01]  /*0a00*/  LDG.E.CONSTANT R8, desc[UR10][R8.64] ;  /* 0x0000000a08087981 */ /* 0x000ea2000c1e9900 */
[----:B------:R-:W-:-:S03]  /*0a10*/  IMAD.WIDE R12, R5, 0x4, R10 ;  /* 0x00000004050c7825 */ /* 0x000fc600078e020a */
[----:B------:R-:W3:Y:S04]  /*0a20*/  LDG.E.CONSTANT R10, desc[UR10][R10.64] ;  /* 0x0000000a0a0a7981 */ /* 0x000ee8000c1e9900 */
[----:B------:R-:W3:Y:S01]  /*0a30*/  LDG.E.CONSTANT R19, desc[UR10][R6.64+0x4] ;  /* 0x0000040a06137981 */ /* 0x000ee2000c1e9900 */
[----:B------:R-:W-:-:S03]  /*0a40*/  IMAD.WIDE R14, R5, 0x4, R12 ;  /* 0x00000004050e7825 */ /* 0x000fc600078e020c */
[----:B------:R-:W4:Y:S04]  /*0a50*/  LDG.E.CONSTANT R4, desc[UR10][R12.64] ;  /* 0x0000000a0c047981 */ /* 0x000f28000c1e9900 */
[----:B------:R-:W4:Y:S04]  /*0a60*/  LDG.E.CONSTANT R21, desc[UR10][R6.64+0x8] ;  /* 0x0000080a06157981 */ /* 0x000f28000c1e9900 */
[----:B------:R-:W5:Y:S04]  /*0a70*/  LDG.E.CONSTANT R23, desc[UR10][R6.64+0xc] ;  /* 0x00000c0a06177981 */ /* 0x000f68000c1e9900 */
[----:B------:R-:W5:Y:S01]  /*0a80*/  LDG.E.CONSTANT R14, desc[UR10][R14.64] ;  /* 0x0000000a0e0e7981 */ /* 0x000f62000c1e9900 */
[----:B--2---:R-:W-:-:S04]  /*0a90*/  FFMA R2, R2, R8, R17 ;  /* 0x0000000802027223 */ /* 0x004fc80000000011 */
[----:B---3--:R-:W-:-:S04]  /*0aa0*/  FFMA R2, R19, R10, R2 ;  /* 0x0000000a13027223 */ /* 0x008fc80000000002 */
[----:B----4-:R-:W-:-:S04]  /*0ab0*/  FFMA R2, R21, R4, R2 ;  /* 0x0000000415027223 */ /* 0x010fc80000000002 */
[----:B-----5:R-:W-:-:S07]  /*0ac0*/  FFMA R17, R23, R14, R2 ;  /* 0x0000000e17117223 */ /* 0x020fce0000000002 */
.L_x_18:
[----:B------:R-:W0:Y:S01]  /*0ad0*/  LDC.64 R6, c[0x0][0x390] ;  /* 0x0000e400ff067b82 */ /* 0x000e220000000a00 */
[----:B------:R-:W-:-:S04]  /*0ae0*/  IMAD R3, R3, R5, R0 ;  /* 0x0000000503037224 */ /* 0x000fc800078e0200 */
[----:B0-----:R-:W-:-:S05]  /*0af0*/  IMAD.WIDE R2, R3, 0x4, R6 ;  /* 0x0000000403027825 */ /* 0x001fca00078e0206 */
[----:B------:R-:W-:Y:S01]  /*0b00*/  STG.E desc[UR10][R2.64], R17 ;  /* 0x0000001102007986 */ /* 0x000fe2000c10190a */
[----:B------:R-:W-:Y:S05]  /*0b10*/  EXIT ;  /* 0x000000000000794d */ /* 0x000fea0003800000 */
.L_x_22:
        /* <DEDUP_REMOVED lines=14> */
.L_x_32:


//--------------------- .text._Z6ab_gpuPKfS0_Pfiii --------------------------
	.section	.text._Z6ab_gpuPKfS0_Pfiii,"ax",@progbits
	.align	128
        .global         _Z6ab_gpuPKfS0_Pfiii
        .type           _Z6ab_gpuPKfS0_Pfiii,@function
        .size           _Z6ab_gpuPKfS0_Pfiii,(.L_x_33 - _Z6ab_gpuPKfS0_Pfiii)
        .other          _Z6ab_gpuPKfS0_Pfiii,@"STO_CUDA_ENTRY STV_DEFAULT"
_Z6ab_gpuPKfS0_Pfiii:
.text._Z6ab_gpuPKfS0_Pfiii:
        /* <DEDUP_REMOVED lines=13> */
[----:B------:R-:W0:Y:S01]  /*00d0*/  LDC R17, c[0x0][0x3a0] ;  /* 0x0000e800ff117b82 */ /* 0x000e220000000800 */
[----:B------:R-:W1:Y:S01]  /*00e0*/  LDCU.64 UR6, c[0x0][0x358] ;  /* 0x00006b00ff0677ac */ /* 0x000e620008000a00 */
[----:B------:R-:W-:Y:S01]  /*00f0*/  HFMA2 R26, -RZ, RZ, 0, 0 ;  /* 0x00000000ff1a7431 */ /* 0x000fe200000001ff */
[----:B0-----:R-:W-:-:S13]  /*0100*/  ISETP.GE.AND P0, PT, R17, 0x1, PT ;  /* 0x000000011100780c */ /* 0x001fda0003f06270 */
[----:B-1----:R-:W-:Y:S05]  /*0110*/  @!P0 BRA `(.L_x_23) ;  /* 0x0000000400b88947 */ /* 0x002fea0003800000 */
[C---:B------:R-:W-:Y:S01]  /*0120*/  ISETP.GE.U32.AND P1, PT, R17.reuse, 0x8, PT ;  /* 0x000000081100780c */ /* 0x040fe20003f26070 */
[----:B------:R-:W-:Y:S01]  /*0130*/  IMAD R18, R0, R17, RZ ;  /* 0x0000001100127224 */ /* 0x000fe200078e02ff */
[----:B------:R-:W-:Y:S02]  /*0140*/  LOP3.LUT R25, R17, 0x7, RZ, 0xc0, !PT ;  /* 0x0000000711197812 */ /* 0x000fe400078ec0ff */
[----:B------:R-:W-:Y:S02]  /*0150*/  MOV R26, RZ ;  /* 0x000000ff001a7202 */ /* 0x000fe40000000f00 */
[----:B------:R-:W-:Y:S02]  /*0160*/  ISETP.NE.AND P0, PT, R25, RZ, PT ;  /* 0x000000ff1900720c */ /* 0x000fe40003f05270 */
[----:B------:R-:W-:-:S05]  /*0170*/  MOV R19, RZ ;  /* 0x000000ff00137202 */ /* 0x000fca0000000f00 */
[----:B------:R-:W-:Y:S06]  /*0180*/  @!P1 BRA `(.L_x_24) ;  /* 0x0000000000c49947 */ /* 0x000fec0003800000 */
[----:B------:R-:W0:Y:S01]  /*0190*/  LDCU.64 UR4, c[0x0][0x380] ;  /* 0x00007000ff0477ac */ /* 0x000e220008000a00 */
[----:B------:R-:W-:Y:S02]  /*01a0*/  LOP3.LUT R19, R17, 0x7ffffff8, RZ, 0xc0, !PT ;  /* 0x7ffffff811137812 */ /* 0x000fe400078ec0ff */
[----:B------:R-:W-:Y:S02]  /*01b0*/  MOV R26, RZ ;  /* 0x000000ff001a7202 */ /* 0x000fe40000000f00 */
[----:B------:R-:W-:Y:S02]  /*01c0*/  MOV R2, R18 ;  /* 0x0000001200027202 */ /* 0x000fe40000000f00 */
[----:B------:R-:W-:Y:S02]  /*01d0*/  MOV R22, R16 ;  /* 0x0000001000167202 */ /* 0x000fe40000000f00 */
[----:B------:R-:W-:Y:S01]  /*01e0*/  IADD3 R20, PT, PT, -R19, RZ, RZ ;  /* 0x000000ff13147210 */ /* 0x000fe20007ffe1ff */
[----:B0-----:R-:W-:-:S04]  /*01f0*/  UIADD3 UR4, UP0, UPT, UR4, 0x10, URZ ;  /* 0x0000001004047890 */ /* 0x001fc8000ff1e0ff */
[----:B------:R-:W-:-:S12]  /*0200*/  UIADD3.X UR5, UPT, UPT, URZ, UR5, URZ, UP0, !UPT ;  /* 0x00000005ff057290 */ /* 0x000fd800087fe4ff */
.L_x_25:
[----:B------:R-:W0:Y:S01]  /*0210*/  LDC.64 R14, c[0x0][0x388] ;  /* 0x0000e200ff0e7b82 */ /* 0x000e220000000a00 */
[----:B------:R-:W-:Y:S02]  /*0220*/  MOV R4, UR4 ;  /* 0x0000000400047c02 */ /* 0x000fe40008000f00 */
[----:B------:R-:W-:-:S03]  /*0230*/  MOV R5, UR5 ;  /* 0x0000000500057c02 */ /* 0x000fc60008000f00 */
[----:B------:R-:W-:-:S05]  /*0240*/  IMAD.WIDE R4, R2, 0x4, R4 ;  /* 0x0000000402047825 */ /* 0x000fca00078e0204 */
[----:B------:R-:W2:Y:S04]  /*0250*/  LDG.E.CONSTANT R21, desc[UR6][R4.64+-0x10] ;  /* 0xfffff00604157981 */ /* 0x000ea8000c1e9900 */
[----:B------:R-:W3:Y:S04]  /*0260*/  LDG.E.CONSTANT R23, desc[UR6][R4.64+-0xc] ;  /* 0xfffff40604177981 */ /* 0x000ee8000c1e9900 */
[----:B------:R-:W4:Y:S01]  /*0270*/  LDG.E.CONSTANT R29, desc[UR6][R4.64+-0x8] ;  /* 0xfffff806041d7981 */ /* 0x000f22000c1e9900 */
[----:B0-----:R-:W-:-:S05]  /*0280*/  IMAD.WIDE R14, R22, 0x4, R14 ;  /* 0x00000004160e7825 */ /* 0x001fca00078e020e */
[----:B------:R0:W2:Y:S01]  /*0290*/  LDG.E.CONSTANT R24, desc[UR6][R14.64] ;  /* 0x000000060e187981 */ /* 0x0000a2000c1e9900 */
[----:B------:R-:W-:-:S04]  /*02a0*/  IMAD.WIDE R12, R3, 0x4, R14 ;  /* 0x00000004030c7825 */ /* 0x000fc800078e020e */
[C---:B------:R-:W-:Y:S02]  /*02b0*/  IMAD.WIDE R6, R3.reuse, 0x4, R12 ;  /* 0x0000000403067825 */ /* 0x040fe400078e020c */
[----:B------:R-:W3:Y:S02]  /*02c0*/  LDG.E.CONSTANT R12, desc[UR6][R12.64] ;  /* 0x000000060c0c7981 */ /* 0x000ee4000c1e9900 */
[C---:B------:R-:W-:Y:S02]  /*02d0*/  IMAD.WIDE R8, R3.reuse, 0x4, R6 ;  /* 0x0000000403087825 */ /* 0x040fe400078e0206 */
[----:B------:R1:W4:Y:S02]  /*02e0*/  LDG.E.CONSTANT R28, desc[UR6][R6.64] ;  /* 0x00000006061c7981 */ /* 0x000324000c1e9900 */
[C---:B------:R-:W-:Y:S02]  /*02f0*/  IMAD.WIDE R10, R3.reuse, 0x4, R8 ;  /* 0x00000004030a7825 */ /* 0x040fe400078e0208 */
[----:B------:R-:W5:Y:S02]  /*0300*/  LDG.E.CONSTANT R8, desc[UR6][R8.64] ;  /* 0x0000000608087981 */ /* 0x000f64000c1e9900 */
[----:B0-----:R-:W-:-:S05]  /*0310*/  IMAD.WIDE R14, R3, 0x4, R10 ;  /* 0x00000004030e7825 */ /* 0x001fca00078e020a */
[----:B------:R-:W5:Y:S04]  /*0320*/  LDG.E.CONSTANT R13, desc[UR6][R14.64] ;  /* 0x000000060e0d7981 */ /* 0x000f68000c1e9900 */
[----:B------:R-:W5:Y:S04]  /*0330*/  LDG.E.CONSTANT R9, desc[UR6][R10.64] ;  /* 0x000000060a097981 */ /* 0x000f68000c1e9900 */
[----:B------:R-:W5:Y:S04]  /*0340*/  LDG.E.CONSTANT R11, desc[UR6][R4.64+-0x4] ;  /* 0xfffffc06040b7981 */ /* 0x000f68000c1e9900 */
[----:B------:R-:W5:Y:S01]  /*0350*/  LDG.E.CONSTANT R10, desc[UR6][R4.64+0x8] ;  /* 0x00000806040a7981 */ /* 0x000f62000c1e9900 */
[----:B--2---:R-:W-:Y:S01]  /*0360*/  FFMA R24, R21, R24, R26 ;  /* 0x0000001815187223 */ /* 0x004fe2000000001a */
[----:B------:R-:W-:-:S02]  /*0370*/  IMAD.WIDE R26, R3, 0x4, R14 ;  /* 0x00000004031a7825 */ /* 0x000fc400078e020e */
[----:B------:R-:W2:Y:S04]  /*0380*/  LDG.E.CONSTANT R21, desc[UR6][R4.64] ;  /* 0x0000000604157981 */ /* 0x000ea8000c1e9900 */
[----:B------:R-:W2:Y:S01]  /*0390*/  LDG.E.CONSTANT R14, desc[UR6][R4.64+0x4] ;  /* 0x00000406040e7981 */ /* 0x000ea2000c1e9900 */
[----:B-1----:R-:W-:-:S03]  /*03a0*/  IMAD.WIDE R6, R3, 0x4, R26 ;  /* 0x0000000403067825 */ /* 0x002fc600078e021a */
[----:B------:R-:W2:Y:S04]  /*03b0*/  LDG.E.CONSTANT R15, desc[UR6][R4.64+0xc] ;  /* 0x00000c06040f7981 */ /* 0x000ea8000c1e9900 */
[----:B------:R-:W2:Y:S04]  /*03c0*/  LDG.E.CONSTANT R6, desc[UR6][R6.64] ;  /* 0x0000000606067981 */ /* 0x000ea8000c1e9900 */
[----:B------:R-:W2:Y:S01]  /*03d0*/  LDG.E.CONSTANT R5, desc[UR6][R26.64] ;  /* 0x000000061a057981 */ /* 0x000ea2000c1e9900 */
[----:B---3--:R-:W-:Y:S01]  /*03e0*/  FFMA R12, R23, R12, R24 ;  /* 0x0000000c170c7223 */ /* 0x008fe20000000018 */
[----:B------:R-:W-:-:S03]  /*03f0*/  IADD3 R20, PT, PT, R20, 0x8, RZ ;  /* 0x0000000814147810 */ /* 0x000fc60007ffe0ff */
[----:B----4-:R-:W-:Y:S01]  /*0400*/  FFMA R12, R29, R28, R12 ;  /* 0x0000001c1d0c7223 */ /* 0x010fe2000000000c */
[----:B------:R-:W-:Y:S02]  /*0410*/  ISETP.NE.AND P1, PT, R20, RZ, PT ;  /* 0x000000ff1400720c */ /* 0x000fe40003f25270 */
[----:B------:R-:W-:Y:S01]  /*0420*/  LEA R22, R3, R22, 0x3 ;  /* 0x0000001603167211 */ /* 0x000fe200078e18ff */
[----:B-----5:R-:W-:Y:S01]  /*0430*/  FFMA R8, R11, R8, R12 ;  /* 0x000000080b087223 */ /* 0x020fe2000000000c */
[----:B------:R-:W-:-:S03]  /*0440*/  IADD3 R2, PT, PT, R2, 0x8, RZ ;  /* 0x0000000802027810 */ /* 0x000fc60007ffe0ff */
[----:B--2---:R-:W-:-:S04]  /*0450*/  FFMA R9, R21, R9, R8 ;  /* 0x0000000915097223 */ /* 0x004fc80000000008 */
[----:B------:R-:W-:-:S04]  /*0460*/  FFMA R9, R14, R13, R9 ;  /* 0x0000000d0e097223 */ /* 0x000fc80000000009 */
[----:B------:R-:W-:-:S04]  /*0470*/  FFMA R10, R10, R5, R9 ;  /* 0x000000050a0a7223 */ /* 0x000fc80000000009 */
[----:B------:R-:W-:Y:S01]  /*0480*/  FFMA R26, R15, R6, R10 ;  /* 0x000000060f1a7223 */ /* 0x000fe2000000000a */
[----:B------:R-:W-:Y:S06]  /*0490*/  @P1 BRA `(.L_x_25) ;  /* 0xfffffffc005c1947 */ /* 0x000fec000383ffff */
.L_x_24:
[----:B------:R-:W-:Y:S05]  /*04a0*/  @!P0 BRA `(.L_x_23) ;  /* 0x0000000000d48947 */ /* 0x000fea0003800000 */
[----:B------:R-:W-:Y:S02]  /*04b0*/  ISETP.GE.U32.AND P0, PT, R25, 0x4, PT ;  /* 0x000000041900780c */ /* 0x000fe40003f06070 */
[----:B------:R-:W-:-:S04]  /*04c0*/  LOP3.LUT R2, R17, 0x3, RZ, 0xc0, !PT ;  /* 0x0000000311027812 */ /* 0x000fc800078ec0ff */
[----:B------:R-:W-:-:S07]  /*04d0*/  ISETP.NE.AND P1, PT, R2, RZ, PT ;  /* 0x000000ff0200720c */ /* 0x000fce0003f25270 */
[----:B------:R-:W-:Y:S06]  /*04e0*/  @!P0 BRA `(.L_x_26) ;  /* 0x0000000000588947 */ /* 0x000fec0003800000 */
[----:B------:R-:W0:Y:S01]  /*04f0*/  LDC.64 R10, c[0x0][0x388] ;  /* 0x0000e200ff0a7b82 */ /* 0x000e220000000a00 */
[----:B------:R-:W-:Y:S01]  /*0500*/  IMAD R9, R19, R3, R16 ;  /* 0x0000000313097224 */ /* 0x000fe200078e0210 */
[----:B------:R-:W-:-:S06]  /*0510*/  IADD3 R7, PT, PT, R18, R19, RZ ;  /* 0x0000001312077210 */ /* 0x000fcc0007ffe0ff */
[----:B------:R-:W1:Y:S01]  /*0520*/  LDC.64 R4, c[0x0][0x380] ;  /* 0x0000e000ff047b82 */ /* 0x000e620000000a00 */
[----:B0-----:R-:W-:-:S04]  /*0530*/  IMAD.WIDE R10, R9, 0x4, R10 ;  /* 0x00000004090a7825 */ /* 0x001fc800078e020a */
[----:B------:R-:W-:Y:S02]  /*0540*/  IMAD.WIDE R12, R3, 0x4, R10 ;  /* 0x00000004030c7825 */ /* 0x000fe400078e020a */
[----:B------:R-:W2:Y:S02]  /*0550*/  LDG.E.CONSTANT R10, desc[UR6][R10.64] ;  /* 0x000000060a0a7981 */ /* 0x000ea4000c1e9900 */
[----:B-1----:R-:W-:-:S04]  /*0560*/  IMAD.WIDE R4, R7, 0x4, R4 ;  /* 0x0000000407047825 */ /* 0x002fc800078e0204 */
[C---:B------:R-:W-:Y:S01]  /*0570*/  IMAD.WIDE R6, R3.reuse, 0x4, R12 ;  /* 0x0000000403067825 */ /* 0x040fe200078e020c */
[----:B------:R-:W2:Y:S04]  /*0580*/  LDG.E.CONSTANT R15, desc[UR6][R4.64] ;  /* 0x00000006040f7981 */ /* 0x000ea8000c1e9900 */
[----:B------:R-:W3:Y:S01]  /*0590*/  LDG.E.CONSTANT R12, desc[UR6][R12.64] ;  /* 0x000000060c0c7981 */ /* 0x000ee2000c1e9900 */
[----:B------:R-:W-:-:S03]  /*05a0*/  IMAD.WIDE R8, R3, 0x4, R6 ;  /* 0x0000000403087825 */ /* 0x000fc600078e0206 */
[----:B------:R-:W3:Y:S04]  /*05b0*/  LDG.E.CONSTANT R14, desc[UR6][R4.64+0x4] ;  /* 0x00000406040e7981 */ /* 0x000ee8000c1e9900 */
[----:B------:R-:W4:Y:S04]  /*05c0*/  LDG.E.CONSTANT R20, desc[UR6][R6.64] ;  /* 0x0000000606147981 */ /* 0x000f28000c1e9900 */
[----:B------:R-:W4:Y:S04]  /*05d0*/  LDG.E.CONSTANT R21, desc[UR6][R4.64+0x8] ;  /* 0x0000080604157981 */ /* 0x000f28000c1e9900 */
[----:B------:R-:W5:Y:S04]  /*05e0*/  LDG.E.CONSTANT R23, desc[UR6][R4.64+0xc] ;  /* 0x00000c0604177981 */ /* 0x000f68000c1e9900 */
[----:B------:R-:W5:Y:S01]  /*05f0*/  LDG.E.CONSTANT R8, desc[UR6][R8.64] ;  /* 0x0000000608087981 */ /* 0x000f62000c1e9900 */
[----:B------:R-:W-:Y:S01]  /*0600*/  IADD3 R19, PT, PT, R19, 0x4, RZ ;  /* 0x0000000413137810 */ /* 0x000fe20007ffe0ff */
[----:B--2---:R-:W-:-:S04]  /*0610*/  FFMA R15, R15, R10, R26 ;  /* 0x0000000a0f0f7223 */ /* 0x004fc8000000001a */
[----:B---3--:R-:W-:-:S04]  /*0620*/  FFMA R14, R14, R12, R15 ;  /* 0x0000000c0e0e7223 */ /* 0x008fc8000000000f */
[----:B----4-:R-:W-:-:S04]  /*0630*/  FFMA R14, R21, R20, R14 ;  /* 0x00000014150e7223 */ /* 0x010fc8000000000e */
[----:B-----5:R-:W-:-:S07]  /*0640*/  FFMA R26, R23, R8, R14 ;  /* 0x00000008171a7223 */ /* 0x020fce000000000e */
.L_x_26:
[----:B------:R-:W-:Y:S05]  /*0650*/  @!P1 BRA `(.L_x_23) ;  /* 0x0000000000689947 */ /* 0x000fea0003800000 */
[----:B------:R-:W0:Y:S01]  /*0660*/  LDC.64 R10, c[0x0][0x388] ;  /* 0x0000e200ff0a7b82 */ /* 0x000e220000000a00 */
[----:B------:R-:W-:Y:S02]  /*0670*/  ISETP.NE.AND P0, PT, R2, 0x1, PT ;  /* 0x000000010200780c */ /* 0x000fe40003f05270 */
[----:B------:R-:W-:-:S04]  /*0680*/  LOP3.LUT R17, R17, 0x1, RZ, 0xc0, !PT ;  /* 0x0000000111117812 */ /* 0x000fc800078ec0ff */
[----:B------:R-:W-:Y:S01]  /*0690*/  ISETP.NE.U32.AND P1, PT, R17, 0x1, PT ;  /* 0x000000011100780c */ /* 0x000fe20003f25070 */
[----:B------:R-:W1:Y:S06]  /*06a0*/  LDC.64 R8, c[0x0][0x380] ;  /* 0x0000e000ff087b82 */ /* 0x000e6c0000000a00 */
[C---:B------:R-:W-:Y:S01]  /*06b0*/  @P0 IMAD R15, R19.reuse, R3, R16 ;  /* 0x00000003130f0224 */ /* 0x040fe200078e0210 */
[----:B------:R-:W-:Y:S01]  /*06c0*/  @P0 IADD3 R13, PT, PT, R18, R19, RZ ;  /* 0x00000013120d0210 */ /* 0x000fe20007ffe0ff */
[----:B------:R-:W2:Y:S01]  /*06d0*/  LDC.64 R6, c[0x0][0x380] ;  /* 0x0000e000ff067b82 */ /* 0x000ea20000000a00 */
[----:B------:R-:W-:-:S07]  /*06e0*/  @P0 IADD3 R19, PT, PT, R19, 0x2, RZ ;  /* 0x0000000213130810 */ /* 0x000fce0007ffe0ff */
[----:B------:R-:W3:Y:S01]  /*06f0*/  LDC.64 R4, c[0x0][0x388] ;  /* 0x0000e200ff047b82 */ /* 0x000ee20000000a00 */
[----:B0-----:R-:W-:Y:S01]  /*0700*/  @P0 IMAD.WIDE R10, R15, 0x4, R10 ;  /* 0x000000040f0a0825 */ /* 0x001fe200078e020a */
[----:B------:R-:W-:-:S03]  /*0710*/  @!P1 IADD3 R15, PT, PT, R18, R19, RZ ;  /* 0x00000013120f9210 */ /* 0x000fc60007ffe0ff */
[----:B------:R-:W-:Y:S01]  /*0720*/  @!P1 IMAD R19, R19, R3, R16 ;  /* 0x0000000313139224 */ /* 0x000fe200078e0210 */
[----:B------:R-:W4:Y:S01]  /*0730*/  @P0 LDG.E.CONSTANT R2, desc[UR6][R10.64] ;  /* 0x000000060a020981 */ /* 0x000f22000c1e9900 */
[----:B-1----:R-:W-:-:S04]  /*0740*/  @P0 IMAD.WIDE R8, R13, 0x4, R8 ;  /* 0x000000040d080825 */ /* 0x002fc800078e0208 */
[----:B------:R-:W-:Y:S01]  /*0750*/  @P0 IMAD.WIDE R12, R3, 0x4, R10 ;  /* 0x00000004030c0825 */ /* 0x000fe200078e020a */
[----:B------:R-:W4:Y:S03]  /*0760*/  @P0 LDG.E.CONSTANT R17, desc[UR6][R8.64] ;  /* 0x0000000608110981 */ /* 0x000f26000c1e9900 */
[----:B--2---:R-:W-:Y:S01]  /*0770*/  @!P1 IMAD.WIDE R6, R15, 0x4, R6 ;  /* 0x000000040f069825 */ /* 0x004fe200078e0206 */
[----:B------:R-:W2:Y:S04]  /*0780*/  @P0 LDG.E.CONSTANT R21, desc[UR6][R8.64+0x4] ;  /* 0x0000040608150981 */ /* 0x000ea8000c1e9900 */
[----:B------:R-:W2:Y:S01]  /*0790*/  @P0 LDG.E.CONSTANT R12, desc[UR6][R12.64] ;  /* 0x000000060c0c0981 */ /* 0x000ea2000c1e9900 */
[----:B---3--:R-:W-:-:S03]  /*07a0*/  @!P1 IMAD.WIDE R4, R19, 0x4, R4 ;  /* 0x0000000413049825 */ /* 0x008fc600078e0204 */
[----:B------:R-:W3:Y:S04]  /*07b0*/  @!P1 LDG.E.CONSTANT R7, desc[UR6][R6.64] ;  /* 0x0000000606079981 */ /* 0x000ee8000c1e9900 */
[----:B------:R-:W3:Y:S01]  /*07c0*/  @!P1 LDG.E.CONSTANT R4, desc[UR6][R4.64] ;  /* 0x0000000604049981 */ /* 0x000ee2000c1e9900 */
[----:B----4-:R-:W-:-:S04]  /*07d0*/  @P0 FFMA R2, R17, R2, R26 ;  /* 0x0000000211020223 */ /* 0x010fc8000000001a */
[----:B--2---:R-:W-:-:S04]  /*07e0*/  @P0 FFMA R26, R21, R12, R2 ;  /* 0x0000000c151a0223 */ /* 0x004fc80000000002 */
[----:B---3--:R-:W-:-:S07]  /*07f0*/  @!P1 FFMA R26, R7, R4, R26 ;  /* 0x00000004071a9223 */ /* 0x008fce000000001a */
.L_x_23:
[----:B------:R-:W0:Y:S01]  /*0800*/  LDC.64 R4, c[0x0][0x390] ;  /* 0x0000e400ff047b82 */ /* 0x000e220000000a00 */
[----:B------:R-:W-:-:S04]  /*0810*/  IMAD R3, R0, R3, R16 ;  /* 0x0000000300037224 */ /* 0x000fc800078e0210 */
[----:B0-----:R-:W-:-:S05]  /*0820*/  IMAD.WIDE R2, R3, 0x4, R4 ;  /* 0x0000000403027825 */ /* 0x001fca00078e0204 */
[----:B------:R-:W-:Y:S01]  /*0830*/  STG.E desc[UR6][R2.64], R26 ;  /* 0x0000001a02007986 */ /* 0x000fe2000c101906 */
[----:B------:R-:W-:Y:S05]  /*0840*/  EXIT ;  /* 0x000000000000794d */ /* 0x000fea0003800000 */
.L_x_27:
        /* <DEDUP_REMOVED lines=11> */
.L_x_33:


//--------------------- .nv.shared.reserved.0     --------------------------
	.section	.nv.shared.reserved.0,"aw",@nobits
	.weak		__nv_reservedSMEM_offset_0_alias
	.size		__nv_reservedSMEM_offset_0_alias, 0, 64
	.other		__nv_reservedSMEM_offset_0_alias,@"STO_CUDA_RESERVED_SHARED STV_DEFAULT"
__nv_reservedSMEM_offset_0_alias:
	.zero		0
	.zero		64


//--------------------- .nv.constant0._Z15ab_gpu_junroll8PKfS0_Pfiii --------------------------
	.section	.nv.constant0._Z15ab_gpu_junroll8PKfS0_Pfiii,"a",@progbits
	.sectionflags	@""
	.align	4
.nv.constant0._Z15ab_gpu_junroll8PKfS0_Pfiii:
	.zero		932


//--------------------- .nv.constant0._Z15ab_gpu_ijunrollPKfS0_Pfiii --------------------------
	.section	.nv.constant0._Z15ab_gpu_ijunrollPKfS0_Pfiii,"a",@progbits
	.sectionflags	@""
	.align	4
.nv.constant0._Z15ab_gpu_ijunrollPKfS0_Pfiii:
	.zero		932


//--------------------- .nv.constant0._Z14ab_gpu_iunrollPKfS0_Pfiii --------------------------
	.section	.nv.constant0._Z14ab_gpu_iunrollPKfS0_Pfiii,"a",@progbits
	.sectionflags	@""
	.align	4
.nv.constant0._Z14ab_gpu_iunrollPKfS0_Pfiii:
	.zero		932


//--------------------- .nv.constant0._Z14ab_gpu_junrollPKfS0_Pfiii --------------------------
	.section	.nv.constant0._Z14ab_gpu_junrollPKfS0_Pfiii,"a",@progbits
	.sectionflags	@""
	.align	4
.nv.constant0._Z14ab_gpu_junrollPKfS0_Pfiii:
	.zero		932


//--------------------- .nv.constant0._Z14ab_gpu_kunrollPKfS0_Pfiii --------------------------
	.section	.nv.constant0._Z14ab_gpu_kunrollPKfS0_Pfiii,"a",@progbits
	.sectionflags	@""
	.align	4
.nv.constant0._Z14ab_gpu_kunrollPKfS0_Pfiii:
	.zero		932


//--------------------- .nv.constant0._Z6ab_gpuPKfS0_Pfiii --------------------------
	.section	.nv.constant0._Z6ab_gpuPKfS0_Pfiii,"a",@progbits
	.sectionflags	@""
	.align	4
.nv.constant0._Z6ab_gpuPKfS0_Pfiii:
	.zero		932


//--------------------- SYMBOLS --------------------------

	.type		.nv.reservedSmem.offset0,@object
	.size		.nv.reservedSmem.offset0,0x4
